.version 4.3
.target sm_30
.address_size 64


.extern .func (.param .b32 func_retval0) vprintf
(
.param .b64 vprintf_param_0,
.param .b64 vprintf_param_1
)
;
.global .align 8 .b8 __slimgpu_dev_area[32];
.global .align 1 .b8 $str[5] = {66, 76, 65, 33, 0};

.visible .func (.param .b64 func_retval0) __slimgpu_gettid(
.param .b32 __slimgpu_gettid_param_0
)
{
.reg .b32 %r<16>;
.reg .b64 %rd<7>;


ld.param.u32 %rd1, [__slimgpu_gettid_param_0];
shl.b64 %rd2, %rd1, 48;
mov.u32 %r1, %ctaid.x;
mov.u32 %r2, %ctaid.y;
mov.u32 %r3, %nctaid.x;
mov.u32 %r4, %nctaid.y;
mov.u32 %r5, %ctaid.z;
mad.lo.s32 %r6, %r5, %r4, %r2;
mad.lo.s32 %r7, %r6, %r3, %r1;
mul.wide.u32 %rd3, %r7, 65536;
or.b64 %rd4, %rd3, %rd2;
mov.u32 %r8, %tid.z;
mov.u32 %r9, %ntid.x;
mov.u32 %r10, %ntid.y;
mov.u32 %r11, %tid.y;
mov.u32 %r12, %tid.x;
mad.lo.s32 %r13, %r10, %r8, %r11;
mad.lo.s32 %r14, %r13, %r9, %r12;
shr.u32 %r15, %r14, 5;
cvt.u64.u32	%rd5, %r15;
or.b64 %rd6, %rd4, %rd5;
st.param.b64	[func_retval0+0], %rd6;
ret;
}


.visible .func __slimgpu_log(
.param .b64 __slimgpu_log_param_0,
.param .b64 __slimgpu_log_param_1,
.param .b32 __slimgpu_log_param_2,
.param .b32 __slimgpu_log_param_3
)
{
.reg .pred %p<8>;
.reg .b16 %rs<5>;
.reg .b32 %r<37>;
.reg .b64 %rd<22>;


ld.param.u64 %rd7, [__slimgpu_log_param_0];
ld.param.u64 %rd8, [__slimgpu_log_param_1];
ld.param.u32 %r9, [__slimgpu_log_param_2];
ld.param.u32 %r10, [__slimgpu_log_param_3];
mov.u32 %r12, 1;

	{ 
.reg .pred %p1; 
setp.ne.u32 %p1, %r12, 0; 
vote.ballot.b32 %r11, %p1; 
}

	
	mov.u32 %r13, %laneid;

	neg.s32 %r15, %r11;
and.b32 %r16, %r11, %r15;
clz.b32 %r17, %r16;
mov.u32 %r18, 31;
sub.s32 %r3, %r18, %r17;
ld.global.u32 %r19, [__slimgpu_dev_area+24];
mov.u32 %r20, %ctaid.x;
rem.u32 %r21, %r20, %r19;
ld.global.u64 %rd9, [__slimgpu_dev_area+16];
cvt.u32.u64	%r4, %rd9;
cvt.u64.u32	%rd10, %r21;
mul.lo.s64 %rd11, %rd9, 272;
add.s64 %rd12, %rd11, 64;
mul.lo.s64 %rd1, %rd12, %rd10;
ld.global.u64 %rd2, [__slimgpu_dev_area];
mov.u32 %r36, 0;
setp.ne.s32	%p1, %r3, %r13;
@%p1 bra BB1_3;

add.s64 %rd13, %rd1, %rd2;
add.s64 %rd3, %rd13, 8;
add.s64 %rd14, %rd13, 4;
atom.add.u32 %r36, [%rd14], 1;
ld.volatile.u32 %r22, [%rd13+8];
sub.s32 %r23, %r36, %r22;
setp.lt.u32	%p2, %r23, %r4;
@%p2 bra BB1_3;

BB1_2:
membar.sys;
ld.volatile.u32 %r24, [%rd3];
sub.s32 %r25, %r36, %r24;
setp.ge.u32	%p3, %r25, %r4;
@%p3 bra BB1_2;

BB1_3:
add.s64 %rd4, %rd2, %rd1;
add.s64 %rd5, %rd4, 64;

	shfl.idx.b32 %r26, %r36, %r3, %r18;

	rem.s32 %r30, %r26, %r4;
cvt.s64.s32	%rd6, %r30;
mul.wide.s32 %rd15, %r30, 272;
add.s64 %rd16, %rd5, %rd15;
mul.wide.u32 %rd17, %r13, 8;
add.s64 %rd18, %rd16, %rd17;
st.u64 [%rd18+16], %rd8;
@%p1 bra BB1_6;

mul.lo.s64 %rd20, %rd6, 272;
add.s64 %rd21, %rd5, %rd20;
st.u64 [%rd21], %rd7;
st.u32 [%rd21+8], %r11;

	{ 
.reg .pred p; 
isspacep.global p, %rd8; 
selp.u32 %r31, 1, 0, p; 
} 


	setp.eq.s32	%p5, %r31, 0;
selp.b32	%r32, 0, 256, %p5;
cvt.u16.u32	%rs1, %r9;
cvt.u16.u32	%rs2, %r32;
or.b16 %rs3, %rs2, %rs1;
cvt.u16.u32	%rs4, %r10;
st.v2.u16 [%rd21+12], {%rs3, %rs4};
add.s32 %r8, %r26, 1;
atom.cas.b32 %r33, [%rd4], %r26, %r8;
setp.eq.s32	%p6, %r33, %r26;
@%p6 bra BB1_6;

BB1_5:
membar.gl;
add.s32 %r35, %r26, 1;
atom.cas.b32 %r34, [%rd4], %r26, %r35;
setp.ne.s32	%p7, %r34, %r26;
@%p7 bra BB1_5;

BB1_6:
membar.sys;
ret;
}


.visible .entry __slimgpu_init(
.param .align 8 .b8 __slimgpu_init_param_0[32]
)
{
.reg .pred %p<3>;
.reg .b16 %rs<5>;
.reg .b32 %r<8>;
.reg .b64 %rd<19>;


ld.param.u32 %r4, [__slimgpu_init_param_0+24];
ld.param.u64 %rd17, [__slimgpu_init_param_0+16];
ld.param.u64 %rd10, [__slimgpu_init_param_0+8];
ld.param.u64 %rd18, [__slimgpu_init_param_0];
st.global.u64 [__slimgpu_dev_area], %rd18;
st.global.u64 [__slimgpu_dev_area+8], %rd10;
st.global.u64 [__slimgpu_dev_area+16], %rd17;
st.global.u32 [__slimgpu_dev_area+24], %r4;
ld.param.u8 %rs1, [__slimgpu_init_param_0+31];
ld.param.u8 %rs2, [__slimgpu_init_param_0+30];
ld.param.u8 %rs3, [__slimgpu_init_param_0+29];
ld.param.u8 %rs4, [__slimgpu_init_param_0+28];
st.global.v4.u8 [__slimgpu_dev_area+28], {%rs4, %rs3, %rs2, %rs1};
setp.eq.s32	%p1, %r4, 0;
mov.u64 %rd9, 0;
mov.u32 %r7, 1;
@%p1 bra BB2_4;

mov.u64 %rd16, %rd9;
bra.uni BB2_2;

BB2_3:
ld.global.u64 %rd18, [__slimgpu_dev_area];
ld.global.u64 %rd17, [__slimgpu_dev_area+16];
add.s64 %rd8, %rd3, 1;
add.s32 %r7, %r7, 1;
mov.u64 %rd16, %rd8;

BB2_2:
mov.u64 %rd5, %rd18;
mov.u64 %rd4, %rd17;
mov.u64 %rd3, %rd16;
mul.lo.s64 %rd11, %rd4, 272;
add.s64 %rd12, %rd11, 64;
mul.lo.s64 %rd13, %rd12, %rd3;
add.s64 %rd14, %rd5, %rd13;
st.u32 [%rd14+4], %rd9;
st.u32 [%rd14], %rd9;
mov.u32 %r5, 0;
st.u32 [%rd14+8], %r5;
ld.global.u32 %r6, [__slimgpu_dev_area+24];
setp.ge.u32	%p2, %r7, %r6;
@%p2 bra BB2_4;
bra.uni BB2_3;

BB2_4:
membar.sys;
ret;
}


.visible .entry force_function_linking(
.param .u64 force_function_linking_param_0
)
{
.reg .b32 %r<4>;
.reg .b64 %rd<5>;


ld.param.u64 %rd1, [force_function_linking_param_0];
cvta.to.global.u64 %rd2, %rd1;
mov.u32 %r1, 4660;

	{
.reg .b32 temp_param_reg;

	.param .b32 param0;
st.param.b32	[param0+0], %r1;
.param .b64 retval0;
call.uni (retval0), 
__slimgpu_gettid, 
(
param0
);
ld.param.b64	%rd3, [retval0+0];


	}
	st.global.u64 [%rd2], %rd3;
mov.u64 %rd4, 0;
mov.u32 %r2, 4;
mov.u32 %r3, 1;

	{
.reg .b32 temp_param_reg;

	.param .b64 param0;
st.param.b64	[param0+0], %rd3;
.param .b64 param1;
st.param.b64	[param1+0], %rd4;
.param .b32 param2;
st.param.b32	[param2+0], %r2;
.param .b32 param3;
st.param.b32	[param3+0], %r3;
call.uni 
__slimgpu_log, 
(
param0, 
param1, 
param2, 
param3
);


	}
	ret;
}


.visible .entry _Z6tstfunPVji(
.param .u64 _Z6tstfunPVji_param_0,
.param .u32 _Z6tstfunPVji_param_1
)
{
.reg .pred %p<6>;
.reg .b32 %r<62>;
.reg .b64 %rd<12>;


ld.param.u64 %rd5, [_Z6tstfunPVji_param_0];
cvta.to.global.u64 %rd6, %rd5;
mov.u32 %r4, 0;

	{
.reg .b32 temp_param_reg;

	.param .b32 param0;
st.param.b32	[param0+0], %r4;
.param .b64 retval0;
call.uni (retval0), 
__slimgpu_gettid, 
(
param0
);
ld.param.b64	%rd1, [retval0+0];


	}
	mov.u32 %r5, %ctaid.x;
mov.u32 %r6, %ntid.x;
mov.u32 %r7, %tid.x;
mad.lo.s32 %r8, %r5, %r6, %r7;
mul.wide.s32 %rd7, %r8, 4;
add.s64 %rd2, %rd6, %rd7;
st.volatile.global.u32 [%rd2], %r4;
add.s64 %rd4, %rd5, %rd7;
mov.u32 %r9, 2;

	{
.reg .b32 temp_param_reg;

	.param .b64 param0;
st.param.b64	[param0+0], %rd1;
.param .b64 param1;
st.param.b64	[param1+0], %rd4;
.param .b32 param2;
st.param.b32	[param2+0], %r9;
.param .b32 param3;
st.param.b32	[param3+0], %r9;
call.uni 
__slimgpu_log, 
(
param0, 
param1, 
param2, 
param3
);


	}
	ld.volatile.global.u32 %r1, [%rd2];
mov.u32 %r10, 1;
mov.u32 %r11, 3;

	{
.reg .b32 temp_param_reg;

	.param .b64 param0;
st.param.b64	[param0+0], %rd1;
.param .b64 param1;
st.param.b64	[param1+0], %rd4;
.param .b32 param2;
st.param.b32	[param2+0], %r10;
.param .b32 param3;
st.param.b32	[param3+0], %r11;
call.uni 
__slimgpu_log, 
(
param0, 
param1, 
param2, 
param3
);


	}
	atom.global.add.u32 %r12, [%rd2], 1;
mov.u32 %r13, 4;

	{
.reg .b32 temp_param_reg;

	.param .b64 param0;
st.param.b64	[param0+0], %rd1;
.param .b64 param1;
st.param.b64	[param1+0], %rd4;
.param .b32 param2;
st.param.b32	[param2+0], %r11;
.param .b32 param3;
st.param.b32	[param3+0], %r13;
call.uni 
__slimgpu_log, 
(
param0, 
param1, 
param2, 
param3
);


	}
	bar.sync 0;
mov.u64 %rd8, 0;

	{
.reg .b32 temp_param_reg;

	.param .b64 param0;
st.param.b64	[param0+0], %rd1;
.param .b64 param1;
st.param.b64	[param1+0], %rd8;
.param .b32 param2;
st.param.b32	[param2+0], %r13;
.param .b32 param3;
st.param.b32	[param3+0], %r11;
call.uni 
__slimgpu_log, 
(
param0, 
param1, 
param2, 
param3
);


	}
	membar.gl;
atom.global.add.u32 %r16, [%rd2], 1;
mov.u32 %r17, 54;
mov.u32 %r18, 5;

	{
.reg .b32 temp_param_reg;

	.param .b64 param0;
st.param.b64	[param0+0], %rd1;
.param .b64 param1;
st.param.b64	[param1+0], %rd4;
.param .b32 param2;
st.param.b32	[param2+0], %r17;
.param .b32 param3;
st.param.b32	[param3+0], %r18;
call.uni 
__slimgpu_log, 
(
param0, 
param1, 
param2, 
param3
);


	}
	bar.sync 0;
mov.u32 %r20, 6;

	{
.reg .b32 temp_param_reg;

	.param .b64 param0;
st.param.b64	[param0+0], %rd1;
.param .b64 param1;
st.param.b64	[param1+0], %rd4;
.param .b32 param2;
st.param.b32	[param2+0], %r13;
.param .b32 param3;
st.param.b32	[param3+0], %r20;
call.uni 
__slimgpu_log, 
(
param0, 
param1, 
param2, 
param3
);


	}
	membar.gl;
atom.global.add.u32 %r21, [%rd2], 1;
mov.u32 %r23, 7;

	{
.reg .b32 temp_param_reg;

	.param .b64 param0;
st.param.b64	[param0+0], %rd1;
.param .b64 param1;
st.param.b64	[param1+0], %rd4;
.param .b32 param2;
st.param.b32	[param2+0], %r17;
.param .b32 param3;
st.param.b32	[param3+0], %r23;
call.uni 
__slimgpu_log, 
(
param0, 
param1, 
param2, 
param3
);


	}
	bar.sync 0;
mov.u32 %r25, 8;

	{
.reg .b32 temp_param_reg;

	.param .b64 param0;
st.param.b64	[param0+0], %rd1;
.param .b64 param1;
st.param.b64	[param1+0], %rd4;
.param .b32 param2;
st.param.b32	[param2+0], %r13;
.param .b32 param3;
st.param.b32	[param3+0], %r25;
call.uni 
__slimgpu_log, 
(
param0, 
param1, 
param2, 
param3
);


	}
	membar.gl;
st.volatile.global.u32 [%rd2], %r4;
mov.u32 %r27, 34;

	{
.reg .b32 temp_param_reg;

	.param .b64 param0;
st.param.b64	[param0+0], %rd1;
.param .b64 param1;
st.param.b64	[param1+0], %rd4;
.param .b32 param2;
st.param.b32	[param2+0], %r27;
.param .b32 param3;
st.param.b32	[param3+0], %r25;
call.uni 
__slimgpu_log, 
(
param0, 
param1, 
param2, 
param3
);


	}
	bar.sync 0;
mov.u32 %r29, 9;

	{
.reg .b32 temp_param_reg;

	.param .b64 param0;
st.param.b64	[param0+0], %rd1;
.param .b64 param1;
st.param.b64	[param1+0], %rd4;
.param .b32 param2;
st.param.b32	[param2+0], %r13;
.param .b32 param3;
st.param.b32	[param3+0], %r29;
call.uni 
__slimgpu_log, 
(
param0, 
param1, 
param2, 
param3
);


	}
	st.volatile.global.u32 [%rd2], %r4;
mov.u32 %r32, 10;

	{
.reg .b32 temp_param_reg;

	.param .b64 param0;
st.param.b64	[param0+0], %rd1;
.param .b64 param1;
st.param.b64	[param1+0], %rd4;
.param .b32 param2;
st.param.b32	[param2+0], %r9;
.param .b32 param3;
st.param.b32	[param3+0], %r32;
call.uni 
__slimgpu_log, 
(
param0, 
param1, 
param2, 
param3
);


	}
	membar.gl;
bar.sync 0;
mov.u32 %r34, 11;

	{
.reg .b32 temp_param_reg;

	.param .b64 param0;
st.param.b64	[param0+0], %rd1;
.param .b64 param1;
st.param.b64	[param1+0], %rd4;
.param .b32 param2;
st.param.b32	[param2+0], %r13;
.param .b32 param3;
st.param.b32	[param3+0], %r34;
call.uni 
__slimgpu_log, 
(
param0, 
param1, 
param2, 
param3
);


	}
	membar.gl;
ld.volatile.global.u32 %r2, [%rd2];
mov.u32 %r36, 12;

	{
.reg .b32 temp_param_reg;

	.param .b64 param0;
st.param.b64	[param0+0], %rd1;
.param .b64 param1;
st.param.b64	[param1+0], %rd4;
.param .b32 param2;
st.param.b32	[param2+0], %r10;
.param .b32 param3;
st.param.b32	[param3+0], %r36;
call.uni 
__slimgpu_log, 
(
param0, 
param1, 
param2, 
param3
);


	}
	bar.sync 0;
mov.u32 %r38, 13;

	{
.reg .b32 temp_param_reg;

	.param .b64 param0;
st.param.b64	[param0+0], %rd1;
.param .b64 param1;
st.param.b64	[param1+0], %rd4;
.param .b32 param2;
st.param.b32	[param2+0], %r13;
.param .b32 param3;
st.param.b32	[param3+0], %r38;
call.uni 
__slimgpu_log, 
(
param0, 
param1, 
param2, 
param3
);


	}
	membar.gl;
ld.volatile.global.u32 %r3, [%rd2];
mov.u32 %r40, 14;

	{
.reg .b32 temp_param_reg;

	.param .b64 param0;
st.param.b64	[param0+0], %rd1;
.param .b64 param1;
st.param.b64	[param1+0], %rd4;
.param .b32 param2;
st.param.b32	[param2+0], %r10;
.param .b32 param3;
st.param.b32	[param3+0], %r40;
call.uni 
__slimgpu_log, 
(
param0, 
param1, 
param2, 
param3
);


	}
	bar.sync 0;
bar.sync 0;
membar.gl;
atom.global.exch.b32 %r41, [%rd2], 1;
mov.u32 %r42, 38;
mov.u32 %r43, 15;

	{
.reg .b32 temp_param_reg;

	.param .b64 param0;
st.param.b64	[param0+0], %rd1;
.param .b64 param1;
st.param.b64	[param1+0], %rd4;
.param .b32 param2;
st.param.b32	[param2+0], %r42;
.param .b32 param3;
st.param.b32	[param3+0], %r43;
call.uni 
__slimgpu_log, 
(
param0, 
param1, 
param2, 
param3
);


	}
	bar.sync 0;
mov.u32 %r45, 16;

	{
.reg .b32 temp_param_reg;

	.param .b64 param0;
st.param.b64	[param0+0], %rd1;
.param .b64 param1;
st.param.b64	[param1+0], %rd4;
.param .b32 param2;
st.param.b32	[param2+0], %r13;
.param .b32 param3;
st.param.b32	[param3+0], %r45;
call.uni 
__slimgpu_log, 
(
param0, 
param1, 
param2, 
param3
);


	}
	membar.gl;
atom.global.exch.b32 %r46, [%rd2], 1;
mov.u32 %r48, 17;

	{
.reg .b32 temp_param_reg;

	.param .b64 param0;
st.param.b64	[param0+0], %rd1;
.param .b64 param1;
st.param.b64	[param1+0], %rd4;
.param .b32 param2;
st.param.b32	[param2+0], %r42;
.param .b32 param3;
st.param.b32	[param3+0], %r48;
call.uni 
__slimgpu_log, 
(
param0, 
param1, 
param2, 
param3
);


	}
	bar.sync 0;
mov.u32 %r50, 18;

	{
.reg .b32 temp_param_reg;

	.param .b64 param0;
st.param.b64	[param0+0], %rd1;
.param .b64 param1;
st.param.b64	[param1+0], %rd4;
.param .b32 param2;
st.param.b32	[param2+0], %r13;
.param .b32 param3;
st.param.b32	[param3+0], %r50;
call.uni 
__slimgpu_log, 
(
param0, 
param1, 
param2, 
param3
);


	}
	membar.gl;
atom.global.cas.b32 %r51, [%rd2], 0, 1;
mov.u32 %r53, 19;

	{
.reg .b32 temp_param_reg;

	.param .b64 param0;
st.param.b64	[param0+0], %rd1;
.param .b64 param1;
st.param.b64	[param1+0], %rd4;
.param .b32 param2;
st.param.b32	[param2+0], %r11;
.param .b32 param3;
st.param.b32	[param3+0], %r53;
call.uni 
__slimgpu_log, 
(
param0, 
param1, 
param2, 
param3
);


	}
	bar.sync 0;
mov.u32 %r55, 20;

	{
.reg .b32 temp_param_reg;

	.param .b64 param0;
st.param.b64	[param0+0], %rd1;
.param .b64 param1;
st.param.b64	[param1+0], %rd4;
.param .b32 param2;
st.param.b32	[param2+0], %r13;
.param .b32 param3;
st.param.b32	[param3+0], %r55;
call.uni 
__slimgpu_log, 
(
param0, 
param1, 
param2, 
param3
);


	}
	membar.gl;
atom.global.cas.b32 %r56, [%rd2], 0, 1;
mov.u32 %r58, 21;

	{
.reg .b32 temp_param_reg;

	.param .b64 param0;
st.param.b64	[param0+0], %rd1;
.param .b64 param1;
st.param.b64	[param1+0], %rd4;
.param .b32 param2;
st.param.b32	[param2+0], %r11;
.param .b32 param3;
st.param.b32	[param3+0], %r58;
call.uni 
__slimgpu_log, 
(
param0, 
param1, 
param2, 
param3
);


	}
	setp.eq.s32	%p1, %r1, 1122867;
setp.eq.s32	%p2, %r2, 596808451;
or.pred %p3, %p1, %p2;
setp.eq.s32	%p4, %r3, -2070707053;
or.pred %p5, %p3, %p4;
@!%p5 bra BB4_2;
bra.uni BB4_1;

BB4_1:
mov.u64 %rd9, $str;
cvta.global.u64 %rd10, %rd9;

	{
.reg .b32 temp_param_reg;

	.param .b64 param0;
st.param.b64	[param0+0], %rd10;
.param .b64 param1;
st.param.b64	[param1+0], %rd8;
.param .b32 retval0;
call.uni (retval0), 
vprintf, 
(
param0, 
param1
);
ld.param.b32	%r59, [retval0+0];


	}

BB4_2:
mov.u32 %r61, 22;

	{
.reg .b32 temp_param_reg;

	.param .b64 param0;
st.param.b64	[param0+0], %rd1;
.param .b64 param1;
st.param.b64	[param1+0], %rd4;
.param .b32 param2;
st.param.b32	[param2+0], %r18;
.param .b32 param3;
st.param.b32	[param3+0], %r61;
call.uni 
__slimgpu_log, 
(
param0, 
param1, 
param2, 
param3
);


	}
	ret;
}


.visible .func _ZN10DeviceAreaC2Ev(
.param .b64 _ZN10DeviceAreaC2Ev_param_0
)
{



ret;
}


.visible .func _ZN10DeviceAreaD2Ev(
.param .b64 _ZN10DeviceAreaD2Ev_param_0
)
{



ret;
}




// ===== COMPILED SASS (sm_100) =====

	.target	sm_100

	.elftype	@"ET_EXEC"


//--------------------- .note.nv.tkinfo           --------------------------
	.section	.note.nv.tkinfo,"",@"SHT_NOTE"
	.sectionflags	@"SHF_NOTE_NV_TKINFO"
	.tkinfo
        /*0018*/ 	.word	0x00000002
        /*0030*/ 	.string	""
        /*0030*/ 	.string	"ptxas"
        /*0030*/ 	.string	"Cuda compilation tools, release 13.0, V13.0.88"
        /*0030*/ 	.string	"Build cuda_13.0.r13.0/compiler.36424714_0"
        /*0030*/ 	.string	"-arch sm_100 "



//--------------------- .note.nv.cuinfo           --------------------------
	.section	.note.nv.cuinfo,"",@"SHT_NOTE"
	.sectionflags	@"SHF_NOTE_NV_CUINFO"
        /*0018*/ 	.short	0x0002
        /*001a*/ 	.short	0x001e
        /*001c*/ 	.short	0x0082
	.zero		2


//--------------------- .nv.info                  --------------------------
	.section	.nv.info,"",@"SHT_CUDA_INFO"
	.align	4


	//----- nvinfo : EIATTR_REGCOUNT
	.align		4
        /*0000*/ 	.byte	0x04, 0x2f
        /*0002*/ 	.short	(.L_3 - .L_2)
	.align		4
.L_2:
        /*0004*/ 	.word	index@(__slimgpu_init)
        /*0008*/ 	.word	0x00000012


	//----- nvinfo : EIATTR_FRAME_SIZE
	.align		4
.L_3:
        /*000c*/ 	.byte	0x04, 0x11
        /*000e*/ 	.short	(.L_5 - .L_4)
	.align		4
.L_4:
        /*0010*/ 	.word	index@(__slimgpu_init)
        /*0014*/ 	.word	0x00000000


	//----- nvinfo : EIATTR_REGCOUNT
	.align		4
.L_5:
        /*0018*/ 	.byte	0x04, 0x2f
        /*001a*/ 	.short	(.L_7 - .L_6)
	.align		4
.L_6:
        /*001c*/ 	.word	index@(force_function_linking)
        /*0020*/ 	.word	0x00000016


	//----- nvinfo : EIATTR_FRAME_SIZE
	.align		4
.L_7:
        /*0024*/ 	.byte	0x04, 0x11
        /*0026*/ 	.short	(.L_9 - .L_8)
	.align		4
.L_8:
        /*0028*/ 	.word	index@($force_function_linking$__slimgpu_log)
        /*002c*/ 	.word	0x00000000


	//----- nvinfo : EIATTR_FRAME_SIZE
	.align		4
.L_9:
        /*0030*/ 	.byte	0x04, 0x11
        /*0032*/ 	.short	(.L_11 - .L_10)
	.align		4
.L_10:
        /*0034*/ 	.word	index@($force_function_linking$__slimgpu_gettid)
        /*0038*/ 	.word	0x00000000


	//----- nvinfo : EIATTR_FRAME_SIZE
	.align		4
.L_11:
        /*003c*/ 	.byte	0x04, 0x11
        /*003e*/ 	.short	(.L_13 - .L_12)
	.align		4
.L_12:
        /*0040*/ 	.word	index@(force_function_linking)
        /*0044*/ 	.word	0x00000000


	//----- nvinfo : EIATTR_REGCOUNT
	.align		4
.L_13:
        /*0048*/ 	.byte	0x04, 0x2f
        /*004a*/ 	.short	(.L_15 - .L_14)
	.align		4
.L_14:
        /*004c*/ 	.word	index@(_Z6tstfunPVji)
        /*0050*/ 	.word	0x0000001e


	//----- nvinfo : EIATTR_FRAME_SIZE
	.align		4
.L_15:
        /*0054*/ 	.byte	0x04, 0x11
        /*0056*/ 	.short	(.L_17 - .L_16)
	.align		4
.L_16:
        /*0058*/ 	.word	index@($_Z6tstfunPVji$__slimgpu_log)
        /*005c*/ 	.word	0x00000000


	//----- nvinfo : EIATTR_FRAME_SIZE
	.align		4
.L_17:
        /*0060*/ 	.byte	0x04, 0x11
        /*0062*/ 	.short	(.L_19 - .L_18)
	.align		4
.L_18:
        /*0064*/ 	.word	index@($_Z6tstfunPVji$__slimgpu_gettid)
        /*0068*/ 	.word	0x00000000


	//----- nvinfo : EIATTR_FRAME_SIZE
	.align		4
.L_19:
        /*006c*/ 	.byte	0x04, 0x11
        /*006e*/ 	.short	(.L_21 - .L_20)
	.align		4
.L_20:
        /*0070*/ 	.word	index@(_Z6tstfunPVji)
        /*0074*/ 	.word	0x00000000


	//----- nvinfo : EIATTR_MIN_STACK_SIZE
	.align		4
.L_21:
        /*0078*/ 	.byte	0x04, 0x12
        /*007a*/ 	.short	(.L_23 - .L_22)
	.align		4
.L_22:
        /*007c*/ 	.word	index@(_Z6tstfunPVji)
        /*0080*/ 	.word	0x00000000


	//----- nvinfo : EIATTR_MIN_STACK_SIZE
	.align		4
.L_23:
        /*0084*/ 	.byte	0x04, 0x12
        /*0086*/ 	.short	(.L_25 - .L_24)
	.align		4
.L_24:
        /*0088*/ 	.word	index@(force_function_linking)
        /*008c*/ 	.word	0x00000000


	//----- nvinfo : EIATTR_MIN_STACK_SIZE
	.align		4
.L_25:
        /*0090*/ 	.byte	0x04, 0x12
        /*0092*/ 	.short	(.L_27 - .L_26)
	.align		4
.L_26:
        /*0094*/ 	.word	index@(__slimgpu_init)
        /*0098*/ 	.word	0x00000000
.L_27:


//--------------------- .nv.compat                --------------------------
	.section	.nv.compat,"",@"SHT_CUDA_COMPAT_INFO"
	.align	4
        /*0000*/ 	.byte	0x02, 0x09, 0x00, 0x00, 0x02, 0x02, 0x01, 0x00, 0x02, 0x05, 0x05, 0x00, 0x03, 0x07, 0x01, 0x01
        /*0010*/ 	.byte	0x02, 0x03, 0x00, 0x00, 0x02, 0x06, 0x01, 0x00, 0x04, 0x0b, 0x08, 0x00, 0x09, 0x00, 0x00, 0x00
        /*0020*/ 	.byte	0x00, 0x00, 0x00, 0x00


//--------------------- .nv.info._Z6tstfunPVji    --------------------------
	.section	.nv.info._Z6tstfunPVji,"",@"SHT_CUDA_INFO"
	.sectionflags	@""
	.align	4


	//----- nvinfo : EIATTR_CUDA_API_VERSION
	.align		4
        /*0000*/ 	.byte	0x04, 0x37
        /*0002*/ 	.short	(.L_29 - .L_28)
.L_28:
        /*0004*/ 	.word	0x00000082


	//----- nvinfo : EIATTR_KPARAM_INFO
	.align		4
.L_29:
        /*0008*/ 	.byte	0x04, 0x17
        /*000a*/ 	.short	(.L_31 - .L_30)
.L_30:
        /*000c*/ 	.word	0x00000000
        /*0010*/ 	.short	0x0001
        /*0012*/ 	.short	0x0008
        /*0014*/ 	.byte	0x00, 0xf0, 0x11, 0x00


	//----- nvinfo : EIATTR_KPARAM_INFO
	.align		4
.L_31:
        /*0018*/ 	.byte	0x04, 0x17
        /*001a*/ 	.short	(.L_33 - .L_32)
.L_32:
        /*001c*/ 	.word	0x00000000
        /*0020*/ 	.short	0x0000
        /*0022*/ 	.short	0x0000
        /*0024*/ 	.byte	0x00, 0xf0, 0x21, 0x00


	//----- nvinfo : EIATTR_SPARSE_MMA_MASK
	.align		4
.L_33:
        /*0028*/ 	.byte	0x03, 0x50
        /*002a*/ 	.short	0x0000


	//----- nvinfo : EIATTR_MAXREG_COUNT
	.align		4
        /*002c*/ 	.byte	0x03, 0x1b
        /*002e*/ 	.short	0x00ff


	//----- nvinfo : EIATTR_NUM_BARRIERS
	.align		4
        /*0030*/ 	.byte	0x02, 0x4c
        /*0032*/ 	.byte	0x01
	.zero		1


	//----- nvinfo : EIATTR_EXTERNS
	.align		4
        /*0034*/ 	.byte	0x04, 0x0f
        /*0036*/ 	.short	(.L_35 - .L_34)


	//   ....[0]....
	.align		4
.L_34:
        /*0038*/ 	.word	index@(vprintf)


	//----- nvinfo : EIATTR_MERCURY_ISA_VERSION
	.align		4
.L_35:
        /*003c*/ 	.byte	0x03, 0x5f
        /*003e*/ 	.short	0x0101


	//----- nvinfo : EIATTR_VRC_CTA_INIT_COUNT
	.align		4
        /*0040*/ 	.byte	0x02, 0x4a
	.zero		1
	.zero		1


	//----- nvinfo : EIATTR_SYSCALL_OFFSETS
	.align		4
        /*0044*/ 	.byte	0x04, 0x46
        /*0046*/ 	.short	(.L_37 - .L_36)


	//   ....[0]....
.L_36:
        /*0048*/ 	.word	0x00001150


	//----- nvinfo : EIATTR_EXIT_INSTR_OFFSETS
	.align		4
.L_37:
        /*004c*/ 	.byte	0x04, 0x1c
        /*004e*/ 	.short	(.L_39 - .L_38)


	//   ....[0]....
.L_38:
        /*0050*/ 	.word	0x000011d0


	//----- nvinfo : EIATTR_CRS_STACK_SIZE
	.align		4
.L_39:
        /*0054*/ 	.byte	0x04, 0x1e
        /*0056*/ 	.short	(.L_41 - .L_40)
.L_40:
        /*0058*/ 	.word	0x00000000


	//----- nvinfo : EIATTR_CBANK_PARAM_SIZE
	.align		4
.L_41:
        /*005c*/ 	.byte	0x03, 0x19
        /*005e*/ 	.short	0x000c


	//----- nvinfo : EIATTR_PARAM_CBANK
	.align		4
        /*0060*/ 	.byte	0x04, 0x0a
        /*0062*/ 	.short	(.L_43 - .L_42)
	.align		4
.L_42:
        /*0064*/ 	.word	index@(.nv.constant0._Z6tstfunPVji)
        /*0068*/ 	.short	0x0380
        /*006a*/ 	.short	0x000c


	//----- nvinfo : EIATTR_SW_WAR
	.align		4
.L_43:
        /*006c*/ 	.byte	0x04, 0x36
        /*006e*/ 	.short	(.L_45 - .L_44)
.L_44:
        /*0070*/ 	.word	0x00000008
.L_45:


//--------------------- .nv.info.force_function_linking --------------------------
	.section	.nv.info.force_function_linking,"",@"SHT_CUDA_INFO"
	.sectionflags	@""
	.align	4


	//----- nvinfo : EIATTR_CUDA_API_VERSION
	.align		4
        /*0000*/ 	.byte	0x04, 0x37
        /*0002*/ 	.short	(.L_47 - .L_46)
.L_46:
        /*0004*/ 	.word	0x00000082


	//----- nvinfo : EIATTR_KPARAM_INFO
	.align		4
.L_47:
        /*0008*/ 	.byte	0x04, 0x17
        /*000a*/ 	.short	(.L_49 - .L_48)
.L_48:
        /*000c*/ 	.word	0x00000000
        /*0010*/ 	.short	0x0000
        /*0012*/ 	.short	0x0000
        /*0014*/ 	.byte	0x00, 0xf0, 0x21, 0x00


	//----- nvinfo : EIATTR_SPARSE_MMA_MASK
	.align		4
.L_49:
        /*0018*/ 	.byte	0x03, 0x50
        /*001a*/ 	.short	0x0000


	//----- nvinfo : EIATTR_MAXREG_COUNT
	.align		4
        /*001c*/ 	.byte	0x03, 0x1b
        /*001e*/ 	.short	0x00ff


	//----- nvinfo : EIATTR_MERCURY_ISA_VERSION
	.align		4
        /*0020*/ 	.byte	0x03, 0x5f
        /*0022*/ 	.short	0x0101


	//----- nvinfo : EIATTR_VRC_CTA_INIT_COUNT
	.align		4
        /*0024*/ 	.byte	0x02, 0x4a
	.zero		1
	.zero		1


	//----- nvinfo : EIATTR_EXIT_INSTR_OFFSETS
	.align		4
        /*0028*/ 	.byte	0x04, 0x1c
        /*002a*/ 	.short	(.L_51 - .L_50)


	//   ....[0]....
.L_50:
        /*002c*/ 	.word	0x00000090


	//----- nvinfo : EIATTR_CRS_STACK_SIZE
	.align		4
.L_51:
        /*0030*/ 	.byte	0x04, 0x1e
        /*0032*/ 	.short	(.L_53 - .L_52)
.L_52:
        /*0034*/ 	.word	0x00000000


	//----- nvinfo : EIATTR_CBANK_PARAM_SIZE
	.align		4
.L_53:
        /*0038*/ 	.byte	0x03, 0x19
        /*003a*/ 	.short	0x0008


	//----- nvinfo : EIATTR_PARAM_CBANK
	.align		4
        /*003c*/ 	.byte	0x04, 0x0a
        /*003e*/ 	.short	(.L_55 - .L_54)
	.align		4
.L_54:
        /*0040*/ 	.word	index@(.nv.constant0.force_function_linking)
        /*0044*/ 	.short	0x0380
        /*0046*/ 	.short	0x0008


	//----- nvinfo : EIATTR_SW_WAR
	.align		4
.L_55:
        /*0048*/ 	.byte	0x04, 0x36
        /*004a*/ 	.short	(.L_57 - .L_56)
.L_56:
        /*004c*/ 	.word	0x00000008
.L_57:


//--------------------- .nv.info.__slimgpu_init   --------------------------
	.section	.nv.info.__slimgpu_init,"",@"SHT_CUDA_INFO"
	.sectionflags	@""
	.align	4


	//----- nvinfo : EIATTR_CUDA_API_VERSION
	.align		4
        /*0000*/ 	.byte	0x04, 0x37
        /*0002*/ 	.short	(.L_59 - .L_58)
.L_58:
        /*0004*/ 	.word	0x00000082


	//----- nvinfo : EIATTR_KPARAM_INFO
	.align		4
.L_59:
        /*0008*/ 	.byte	0x04, 0x17
        /*000a*/ 	.short	(.L_61 - .L_60)
.L_60:
        /*000c*/ 	.word	0x00000000
        /*0010*/ 	.short	0x0000
        /*0012*/ 	.short	0x0000
        /*0014*/ 	.byte	0x00, 0xf0, 0x81, 0x00


	//----- nvinfo : EIATTR_SPARSE_MMA_MASK
	.align		4
.L_61:
        /*0018*/ 	.byte	0x03, 0x50
        /*001a*/ 	.short	0x0000


	//----- nvinfo : EIATTR_MAXREG_COUNT
	.align		4
        /*001c*/ 	.byte	0x03, 0x1b
        /*001e*/ 	.short	0x00ff


	//----- nvinfo : EIATTR_MERCURY_ISA_VERSION
	.align		4
        /*0020*/ 	.byte	0x03, 0x5f
        /*0022*/ 	.short	0x0101


	//----- nvinfo : EIATTR_VRC_CTA_INIT_COUNT
	.align		4
        /*0024*/ 	.byte	0x02, 0x4a
	.zero		1
	.zero		1


	//----- nvinfo : EIATTR_EXIT_INSTR_OFFSETS
	.align		4
        /*0028*/ 	.byte	0x04, 0x1c
        /*002a*/ 	.short	(.L_63 - .L_62)


	//   ....[0]....
.L_62:
        /*002c*/ 	.word	0x00000370


	//----- nvinfo : EIATTR_CBANK_PARAM_SIZE
	.align		4
.L_63:
        /*0030*/ 	.byte	0x03, 0x19
        /*0032*/ 	.short	0x0020


	//----- nvinfo : EIATTR_PARAM_CBANK
	.align		4
        /*0034*/ 	.byte	0x04, 0x0a
        /*0036*/ 	.short	(.L_65 - .L_64)
	.align		4
.L_64:
        /*0038*/ 	.word	index@(.nv.constant0.__slimgpu_init)
        /*003c*/ 	.short	0x0380
        /*003e*/ 	.short	0x0020


	//----- nvinfo : EIATTR_SW_WAR
	.align		4
.L_65:
        /*0040*/ 	.byte	0x04, 0x36
        /*0042*/ 	.short	(.L_67 - .L_66)
.L_66:
        /*0044*/ 	.word	0x00000008
.L_67:


//--------------------- .nv.callgraph             --------------------------
	.section	.nv.callgraph,"",@"SHT_CUDA_CALLGRAPH"
	.align	4
	.sectionentsize	8
	.align		4
        /*0000*/ 	.word	0x00000000
	.align		4
        /*0004*/ 	.word	0xffffffff
	.align		4
        /*0008*/ 	.word	index@(_Z6tstfunPVji)
	.align		4
        /*000c*/ 	.word	index@(vprintf)
	.align		4
        /*0010*/ 	.word	0x00000000
	.align		4
        /*0014*/ 	.word	0xfffffffe
	.align		4
        /*0018*/ 	.word	0x00000000
	.align		4
        /*001c*/ 	.word	0xfffffffd
	.align		4
        /*0020*/ 	.word	0x00000000
	.align		4
        /*0024*/ 	.word	0xfffffffc


//--------------------- .nv.constant4             --------------------------
	.section	.nv.constant4,"a",@progbits
	.align	8
	.align		8
.nv.constant4:
        /*0000*/ 	.dword	vprintf
	.align		8
        /*0008*/ 	.dword	__slimgpu_dev_area
	.align		8
        /*0010*/ 	.dword	$str


//--------------------- .text._Z6tstfunPVji       --------------------------
	.section	.text._Z6tstfunPVji,"ax",@progbits
	.align	128
        .global         _Z6tstfunPVji
        .type           _Z6tstfunPVji,@function
        .size           _Z6tstfunPVji,(.L_x_19 - _Z6tstfunPVji)
        .other          _Z6tstfunPVji,@"STO_CUDA_ENTRY STV_DEFAULT"
_Z6tstfunPVji:
.text._Z6tstfunPVji:
[----:B------:R-:W0:Y:S01]  /*0000*/  LDC R1, c[0x0][0x37c] ;  /* 0x0000df00ff017b82 */ /* 0x000e220000000800 */
[----:B------:R-:W-:Y:S01]  /*0010*/  MOV R4, 0x40 ;  /* 0x0000004000047802 */ /* 0x000fe20000000f00 */
[----:B------:R-:W1:Y:S06]  /*0020*/  LDCU.64 UR10, c[0x0][0x358] ;  /* 0x00006b00ff0a77ac */ /* 0x000e6c0008000a00 */
[----:B01----:R-:W-:Y:S05]  /*0030*/  CALL.REL.NOINC `($_Z6tstfunPVji$__slimgpu_gettid) ;  /* 0x0000001000687944 */ /* 0x003fea0003c00000 */
[----:B------:R-:W0:Y:S01]  /*0040*/  S2R R0, SR_TID.X ;  /* 0x0000000000007919 */ /* 0x000e220000002100 */
[----:B------:R-:W0:Y:S01]  /*0050*/  S2UR UR4, SR_CTAID.X ;  /* 0x00000000000479c3 */ /* 0x000e220000002500 */
[----:B------:R-:W-:Y:S01]  /*0060*/  UMOV UR8, 0x2 ;  /* 0x0000000200087882 */ /* 0x000fe20000000000 */
[----:B------:R-:W-:-:S06]  /*0070*/  UMOV UR9, 0x2 ;  /* 0x0000000200097882 */ /* 0x000fcc0000000000 */
[----:B------:R-:W0:Y:S08]  /*0080*/  LDC R3, c[0x0][0x360] ;  /* 0x0000d800ff037b82 */ /* 0x000e300000000800 */
[----:B------:R-:W1:Y:S01]  /*0090*/  LDC.64 R16, c[0x0][0x380] ;  /* 0x0000e000ff107b82 */ /* 0x000e620000000a00 */
[----:B0-----:R-:W-:Y:S01]  /*00a0*/  IMAD R3, R3, UR4, R0 ;  /* 0x0000000403037c24 */ /* 0x001fe2000f8e0200 */
[----:B------:R-:W-:-:S03]  /*00b0*/  MOV R0, 0x110 ;  /* 0x0000011000007802 */ /* 0x000fc60000000f00 */
[----:B-1----:R-:W-:-:S04]  /*00c0*/  IMAD.WIDE R16, R3, 0x4, R16 ;  /* 0x0000000403107825 */ /* 0x002fc800078e0210 */
[----:B------:R-:W-:Y:S01]  /*00d0*/  IMAD.MOV.U32 R5, RZ, RZ, R16 ;  /* 0x000000ffff057224 */ /* 0x000fe200078e0010 */
[----:B------:R0:W-:Y:S01]  /*00e0*/  STG.E.STRONG.SYS desc[UR10][R16.64], RZ ;  /* 0x000000ff10007986 */ /* 0x0001e2000c11590a */
[----:B------:R-:W-:-:S07]  /*00f0*/  IMAD.MOV.U32 R22, RZ, RZ, R17 ;  /* 0x000000ffff167224 */ /* 0x000fce00078e0011 */
[----:B0-----:R-:W-:Y:S05]  /*0100*/  CALL.REL.NOINC `($_Z6tstfunPVji$__slimgpu_log) ;  /* 0x0000001000847944 */ /* 0x001fea0003c00000 */
[----:B------:R0:W5:Y:S01]  /*0110*/  LDG.E.STRONG.SYS R3, desc[UR10][R16.64] ;  /* 0x0000000a10037981 */ /* 0x000162000c1f5900 */
[----:B------:R-:W-:Y:S01]  /*0120*/  IMAD.MOV.U32 R5, RZ, RZ, R16 ;  /* 0x000000ffff057224 */ /* 0x000fe200078e0010 */
[----:B------:R-:W-:Y:S01]  /*0130*/  MOV R22, R17 ;  /* 0x0000001100167202 */ /* 0x000fe20000000f00 */
[----:B------:R-:W-:Y:S01]  /*0140*/  UMOV UR8, 0x1 ;  /* 0x0000000100087882 */ /* 0x000fe20000000000 */
[----:B------:R-:W-:Y:S01]  /*0150*/  MOV R0, 0x180 ;  /* 0x0000018000007802 */ /* 0x000fe20000000f00 */
[----:B------:R-:W-:-:S06]  /*0160*/  UMOV UR9, 0x3 ;  /* 0x0000000300097882 */ /* 0x000fcc0000000000 */
[----:B0----5:R-:W-:Y:S05]  /*0170*/  CALL.REL.NOINC `($_Z6tstfunPVji$__slimgpu_log) ;  /* 0x0000001000687944 */ /* 0x021fea0003c00000 */
[----:B------:R-:W-:-:S05]  /*0180*/  IMAD.MOV.U32 R7, RZ, RZ, 0x1 ;  /* 0x00000001ff077424 */ /* 0x000fca00078e00ff */
[----:B------:R0:W5:Y:S01]  /*0190*/  ATOMG.E.ADD.STRONG.GPU PT, RZ, desc[UR10][R16.64], R7 ;  /* 0x8000000710ff79a8 */ /* 0x00016200081ef10a */
[----:B------:R-:W-:Y:S01]  /*01a0*/  IMAD.MOV.U32 R5, RZ, RZ, R16 ;  /* 0x000000ffff057224 */ /* 0x000fe200078e0010 */
[----:B------:R-:W-:Y:S01]  /*01b0*/  MOV R0, 0x200 ;  /* 0x0000020000007802 */ /* 0x000fe20000000f00 */
[----:B------:R-:W-:Y:S01]  /*01c0*/  IMAD.MOV.U32 R22, RZ, RZ, R17 ;  /* 0x000000ffff167224 */ /* 0x000fe200078e0011 */
[----:B------:R-:W-:Y:S01]  /*01d0*/  UMOV UR8, 0x3 ;  /* 0x0000000300087882 */ /* 0x000fe20000000000 */
[----:B------:R-:W-:-:S05]  /*01e0*/  UMOV UR9, 0x4 ;  /* 0x0000000400097882 */ /* 0x000fca0000000000 */
[----:B0----5:R-:W-:Y:S05]  /*01f0*/  CALL.REL.NOINC `($_Z6tstfunPVji$__slimgpu_log) ;  /* 0x0000001000487944 */ /* 0x021fea0003c00000 */
[----:B------:R-:W-:Y:S01]  /*0200*/  BAR.SYNC.DEFER_BLOCKING 0x0 ;  /* 0x0000000000007b1d */ /* 0x000fe20000010000 */
[----:B------:R-:W-:Y:S02]  /*0210*/  HFMA2 R5, -RZ, RZ, 0, 0 ;  /* 0x00000000ff057431 */ /* 0x000fe400000001ff */
[----:B------:R-:W-:Y:S01]  /*0220*/  IMAD.MOV.U32 R22, RZ, RZ, RZ ;  /* 0x000000ffff167224 */ /* 0x000fe200078e00ff */
[----:B------:R-:W-:Y:S02]  /*0230*/  MOV R0, 0x270 ;  /* 0x0000027000007802 */ /* 0x000fe40000000f00 */
[----:B------:R-:W-:Y:S01]  /*0240*/  UMOV UR8, 0x4 ;  /* 0x0000000400087882 */ /* 0x000fe20000000000 */
[----:B------:R-:W-:-:S05]  /*0250*/  UMOV UR9, 0x3 ;  /* 0x0000000300097882 */ /* 0x000fca0000000000 */
[----:B------:R-:W-:Y:S05]  /*0260*/  CALL.REL.NOINC `($_Z6tstfunPVji$__slimgpu_log) ;  /* 0x00000010002c7944 */ /* 0x000fea0003c00000 */
[----:B------:R-:W-:Y:S01]  /*0270*/  IMAD.MOV.U32 R7, RZ, RZ, 0x1 ;  /* 0x00000001ff077424 */ /* 0x000fe200078e00ff */
[----:B------:R-:W-:Y:S01]  /*0280*/  @!PT LDS RZ, [RZ] ;  /* 0x00000000fffff984 */ /* 0x000fe20000000800 */
[----:B------:R-:W-:Y:S01]  /*0290*/  @!PT LDS RZ, [RZ] ;  /* 0x00000000fffff984 */ /* 0x000fe20000000800 */
[----:B------:R-:W-:Y:S01]  /*02a0*/  @!PT LDS RZ, [RZ] ;  /* 0x00000000fffff984 */ /* 0x000fe20000000800 */
[----:B------:R-:W-:Y:S01]  /*02b0*/  @!PT LDS RZ, [RZ] ;  /* 0x00000000fffff984 */ /* 0x000fe20000000800 */
[----:B------:R-:W-:-:S00]  /*02c0*/  MEMBAR.ALL.CTA ;  /* 0x0000000000007992 */ /* 0x000fc00000008000 */
[----:B------:R-:W-:Y:S06]  /*02d0*/  MEMBAR.SC.GPU ;  /* 0x0000000000007992 */ /* 0x000fec0000002000 */
[----:B------:R-:W-:-:S00]  /*02e0*/  ERRBAR ;  /* 0x00000000000079ab */ /* 0x000fc00000000000 */
[----:B------:R-:W-:Y:S06]  /*02f0*/  CGAERRBAR ;  /* 0x00000000000075ab */ /* 0x000fec0000000000 */
[----:B------:R-:W-:Y:S04]  /*0300*/  CCTL.IVALL ;  /* 0x00000000ff00798f */ /* 0x000fe80002000000 */
[----:B------:R0:W5:Y:S01]  /*0310*/  ATOMG.E.ADD.STRONG.GPU PT, RZ, desc[UR10][R16.64], R7 ;  /* 0x8000000710ff79a8 */ /* 0x00016200081ef10a */
[----:B------:R-:W-:Y:S01]  /*0320*/  IMAD.MOV.U32 R5, RZ, RZ, R16 ;  /* 0x000000ffff057224 */ /* 0x000fe200078e0010 */
[----:B------:R-:W-:Y:S01]  /*0330*/  MOV R22, R17 ;  /* 0x0000001100167202 */ /* 0x000fe20000000f00 */
[----:B------:R-:W-:Y:S01]  /*0340*/  UMOV UR8, 0x36 ;  /* 0x0000003600087882 */ /* 0x000fe20000000000 */
[----:B------:R-:W-:Y:S01]  /*0350*/  MOV R0, 0x380 ;  /* 0x0000038000007802 */ /* 0x000fe20000000f00 */
[----:B------:R-:W-:-:S06]  /*0360*/  UMOV UR9, 0x5 ;  /* 0x0000000500097882 */ /* 0x000fcc0000000000 */
[----:B0----5:R-:W-:Y:S05]  /*0370*/  CALL.REL.NOINC `($_Z6tstfunPVji$__slimgpu_log) ;  /* 0x0000000c00e87944 */ /* 0x021fea0003c00000 */
[----:B------:R-:W-:Y:S01]  /*0380*/  BAR.SYNC.DEFER_BLOCKING 0x0 ;  /* 0x0000000000007b1d */ /* 0x000fe20000010000 */
[----:B------:R-:W-:Y:S01]  /*0390*/  IMAD.MOV.U32 R5, RZ, RZ, R16 ;  /* 0x000000ffff057224 */ /* 0x000fe200078e0010 */
[----:B------:R-:W-:Y:S01]  /*03a0*/  MOV R0, 0x3f0 ;  /* 0x000003f000007802 */ /* 0x000fe20000000f00 */
[----:B------:R-:W-:-:S03]  /*03b0*/  IMAD.MOV.U32 R22, RZ, RZ, R17 ;  /* 0x000000ffff167224 */ /* 0x000fc600078e0011 */
        /* <DEDUP_REMOVED lines=14> */
[----:B------:R-:W-:Y:S01]  /*04a0*/  MOV R5, R16 ;  /* 0x0000001000057202 */ /* 0x000fe20000000f00 */
[----:B------:R-:W-:Y:S01]  /*04b0*/  IMAD.MOV.U32 R22, RZ, RZ, R17 ;  /* 0x000000ffff167224 */ /* 0x000fe200078e0011 */
[----:B------:R-:W-:Y:S01]  /*04c0*/  MOV R0, 0x500 ;  /* 0x0000050000007802 */ /* 0x000fe20000000f00 */
[----:B------:R-:W-:Y:S01]  /*04d0*/  UMOV UR8, 0x36 ;  /* 0x0000003600087882 */ /* 0x000fe20000000000 */
[----:B------:R-:W-:-:S05]  /*04e0*/  UMOV UR9, 0x7 ;  /* 0x0000000700097882 */ /* 0x000fca0000000000 */
        /* <DEDUP_REMOVED lines=17> */
[----:B------:R0:W-:Y:S01]  /*0600*/  STG.E.STRONG.SYS desc[UR10][R16.64], RZ ;  /* 0x000000ff10007986 */ /* 0x0001e2000c11590a */
[----:B------:R-:W-:Y:S01]  /*0610*/  MOV R5, R16 ;  /* 0x0000001000057202 */ /* 0x000fe20000000f00 */
[----:B------:R-:W-:Y:S01]  /*0620*/  IMAD.MOV.U32 R22, RZ, RZ, R17 ;  /* 0x000000ffff167224 */ /* 0x000fe200078e0011 */
[----:B------:R-:W-:Y:S01]  /*0630*/  MOV R0, 0x670 ;  /* 0x0000067000007802 */ /* 0x000fe20000000f00 */
[----:B------:R-:W-:Y:S01]  /*0640*/  UMOV UR8, 0x22 ;  /* 0x0000002200087882 */ /* 0x000fe20000000000 */
[----:B------:R-:W-:-:S05]  /*0650*/  UMOV UR9, 0x8 ;  /* 0x0000000800097882 */ /* 0x000fca0000000000 */
[----:B0-----:R-:W-:Y:S05]  /*0660*/  CALL.REL.NOINC `($_Z6tstfunPVji$__slimgpu_log) ;  /* 0x0000000c002c7944 */ /* 0x001fea0003c00000 */
[----:B------:R-:W-:Y:S01]  /*0670*/  BAR.SYNC.DEFER_BLOCKING 0x0 ;  /* 0x0000000000007b1d */ /* 0x000fe20000010000 */
[----:B------:R-:W-:Y:S01]  /*0680*/  IMAD.MOV.U32 R5, RZ, RZ, R16 ;  /* 0x000000ffff057224 */ /* 0x000fe200078e0010 */
[----:B------:R-:W-:Y:S01]  /*0690*/  MOV R0, 0x6e0 ;  /* 0x000006e000007802 */ /* 0x000fe20000000f00 */
[----:B------:R-:W-:-:S03]  /*06a0*/  IMAD.MOV.U32 R22, RZ, RZ, R17 ;  /* 0x000000ffff167224 */ /* 0x000fc600078e0011 */
[----:B------:R-:W-:Y:S01]  /*06b0*/  UMOV UR8, 0x4 ;  /* 0x0000000400087882 */ /* 0x000fe20000000000 */
[----:B------:R-:W-:-:S05]  /*06c0*/  UMOV UR9, 0x9 ;  /* 0x0000000900097882 */ /* 0x000fca0000000000 */
[----:B------:R-:W-:Y:S05]  /*06d0*/  CALL.REL.NOINC `($_Z6tstfunPVji$__slimgpu_log) ;  /* 0x0000000c00107944 */ /* 0x000fea0003c00000 */
[----:B------:R0:W-:Y:S01]  /*06e0*/  STG.E.STRONG.SYS desc[UR10][R16.64], RZ ;  /* 0x000000ff10007986 */ /* 0x0001e2000c11590a */
[----:B------:R-:W-:Y:S01]  /*06f0*/  MOV R5, R16 ;  /* 0x0000001000057202 */ /* 0x000fe20000000f00 */
[----:B------:R-:W-:Y:S01]  /*0700*/  IMAD.MOV.U32 R22, RZ, RZ, R17 ;  /* 0x000000ffff167224 */ /* 0x000fe200078e0011 */
[----:B------:R-:W-:Y:S01]  /*0710*/  MOV R0, 0x750 ;  /* 0x0000075000007802 */ /* 0x000fe20000000f00 */
[----:B------:R-:W-:Y:S01]  /*0720*/  UMOV UR8, 0x2 ;  /* 0x0000000200087882 */ /* 0x000fe20000000000 */
[----:B------:R-:W-:-:S05]  /*0730*/  UMOV UR9, 0xa ;  /* 0x0000000a00097882 */ /* 0x000fca0000000000 */
[----:B0-----:R-:W-:Y:S05]  /*0740*/  CALL.REL.NOINC `($_Z6tstfunPVji$__slimgpu_log) ;  /* 0x0000000800f47944 */ /* 0x001fea0003c00000 */
        /* <DEDUP_REMOVED lines=8> */
[----:B------:R-:W-:Y:S02]  /*07d0*/  CCTL.IVALL ;  /* 0x00000000ff00798f */ /* 0x000fe40002000000 */
        /* <DEDUP_REMOVED lines=16> */
[----:B------:R0:W5:Y:S01]  /*08e0*/  LDG.E.STRONG.SYS R12, desc[UR10][R16.64] ;  /* 0x0000000a100c7981 */ /* 0x000162000c1f5900 */
        /* <DEDUP_REMOVED lines=30> */
[----:B------:R-:W-:-:S07]  /*0ad0*/  IMAD.MOV.U32 R7, RZ, RZ, 0x1 ;  /* 0x00000001ff077424 */ /* 0x000fce00078e00ff */
[----:B------:R-:W-:Y:S06]  /*0ae0*/  BAR.SYNC.DEFER_BLOCKING 0x0 ;  /* 0x0000000000007b1d */ /* 0x000fec0000010000 */
        /* <DEDUP_REMOVED lines=9> */
[----:B------:R0:W5:Y:S01]  /*0b80*/  ATOMG.E.EXCH.STRONG.GPU PT, RZ, desc[UR10][R16.64], R7 ;  /* 0x8000000710ff79a8 */ /* 0x000162000c1ef10a */
        /* <DEDUP_REMOVED lines=37> */
[----:B------:R-:W-:Y:S02]  /*0de0*/  HFMA2 R7, -RZ, RZ, 0, 5.9604644775390625e-08 ;  /* 0x00000001ff077431 */ /* 0x000fe400000001ff */
[----:B------:R-:W-:Y:S01]  /*0df0*/  IMAD.MOV.U32 R6, RZ, RZ, RZ ;  /* 0x000000ffff067224 */ /* 0x000fe200078e00ff */
        /* <DEDUP_REMOVED lines=9> */
[----:B------:R0:W5:Y:S01]  /*0e90*/  ATOMG.E.CAS.STRONG.GPU PT, RZ, [R16], R6, R7 ;  /* 0x0000000610ff73a9 */ /* 0x00016200001ee107 */
[----:B------:R-:W-:Y:S01]  /*0ea0*/  IMAD.MOV.U32 R5, RZ, RZ, R16 ;  /* 0x000000ffff057224 */ /* 0x000fe200078e0010 */
[----:B------:R-:W-:Y:S01]  /*0eb0*/  MOV R0, 0xf00 ;  /* 0x00000f0000007802 */ /* 0x000fe20000000f00 */
[----:B------:R-:W-:Y:S01]  /*0ec0*/  IMAD.MOV.U32 R22, RZ, RZ, R17 ;  /* 0x000000ffff167224 */ /* 0x000fe200078e0011 */
[----:B------:R-:W-:Y:S01]  /*0ed0*/  UMOV UR8, 0x3 ;  /* 0x0000000300087882 */ /* 0x000fe20000000000 */
[----:B------:R-:W-:-:S05]  /*0ee0*/  UMOV UR9, 0x13 ;  /* 0x0000001300097882 */ /* 0x000fca0000000000 */
[----:B0----5:R-:W-:Y:S05]  /*0ef0*/  CALL.REL.NOINC `($_Z6tstfunPVji$__slimgpu_log) ;  /* 0x0000000400087944 */ /* 0x021fea0003c00000 */
[----:B------:R-:W-:Y:S01]  /*0f00*/  BAR.SYNC.DEFER_BLOCKING 0x0 ;  /* 0x0000000000007b1d */ /* 0x000fe20000010000 */
[----:B------:R-:W-:Y:S01]  /*0f10*/  MOV R5, R16 ;  /* 0x0000001000057202 */ /* 0x000fe20000000f00 */
[----:B------:R-:W-:Y:S01]  /*0f20*/  IMAD.MOV.U32 R22, RZ, RZ, R17 ;  /* 0x000000ffff167224 */ /* 0x000fe200078e0011 */
[----:B------:R-:W-:-:S03]  /*0f30*/  MOV R0, 0xf70 ;  /* 0x00000f7000007802 */ /* 0x000fc60000000f00 */
[----:B------:R-:W-:Y:S01]  /*0f40*/  UMOV UR8, 0x4 ;  /* 0x0000000400087882 */ /* 0x000fe20000000000 */
[----:B------:R-:W-:-:S05]  /*0f50*/  UMOV UR9, 0x14 ;  /* 0x0000001400097882 */ /* 0x000fca0000000000 */
[----:B------:R-:W-:Y:S05]  /*0f60*/  CALL.REL.NOINC `($_Z6tstfunPVji$__slimgpu_log) ;  /* 0x0000000000ec7944 */ /* 0x000fea0003c00000 */
[----:B------:R-:W-:Y:S02]  /*0f70*/  IMAD.MOV.U32 R7, RZ, RZ, 0x1 ;  /* 0x00000001ff077424 */ /* 0x000fe400078e00ff */
        /* <DEDUP_REMOVED lines=11> */
[----:B------:R-:W-:Y:S01]  /*1030*/  MOV R5, R16 ;  /* 0x0000001000057202 */ /* 0x000fe20000000f00 */
[----:B------:R-:W-:Y:S01]  /*1040*/  IMAD.MOV.U32 R22, RZ, RZ, R17 ;  /* 0x000000ffff167224 */ /* 0x000fe200078e0011 */
[----:B------:R-:W-:Y:S01]  /*1050*/  MOV R0, 0x1090 ;  /* 0x0000109000007802 */ /* 0x000fe20000000f00 */
[----:B------:R-:W-:Y:S01]  /*1060*/  UMOV UR8, 0x3 ;  /* 0x0000000300087882 */ /* 0x000fe20000000000 */
[----:B------:R-:W-:-:S05]  /*1070*/  UMOV UR9, 0x15 ;  /* 0x0000001500097882 */ /* 0x000fca0000000000 */
[----:B0----5:R-:W-:Y:S05]  /*1080*/  CALL.REL.NOINC `($_Z6tstfunPVji$__slimgpu_log) ;  /* 0x0000000000a47944 */ /* 0x021fea0003c00000 */
[----:B------:R-:W-:Y:S01]  /*1090*/  ISETP.NE.AND P0, PT, R12, 0x23929303, PT ;  /* 0x239293030c00780c */ /* 0x000fe20003f05270 */
[----:B------:R-:W-:Y:S03]  /*10a0*/  BSSY.RECONVERGENT B6, `(.L_x_0) ;  /* 0x000000c000067945 */ /* 0x000fe60003800200 */
[----:B------:R-:W-:-:S04]  /*10b0*/  ISETP.EQ.OR P0, PT, R3, 0x112233, !P0 ;  /* 0x001122330300780c */ /* 0x000fc80004702670 */
[----:B------:R-:W-:-:S13]  /*10c0*/  ISETP.EQ.OR P0, PT, R13, -0x7b6c7b6d, P0 ;  /* 0x849384930d00780c */ /* 0x000fda0000702670 */
[----:B------:R-:W-:Y:S05]  /*10d0*/  @!P0 BRA `(.L_x_1) ;  /* 0x0000000000208947 */ /* 0x000fea0003800000 */
[----:B------:R-:W-:Y:S01]  /*10e0*/  MOV R0, 0x0 ;  /* 0x0000000000007802 */ /* 0x000fe20000000f00 */
[----:B------:R-:W0:Y:S01]  /*10f0*/  LDCU.64 UR4, c[0x4][0x10] ;  /* 0x01000200ff0477ac */ /* 0x000e220008000a00 */
[----:B------:R-:W-:Y:S02]  /*1100*/  CS2R R6, SRZ ;  /* 0x0000000000067805 */ /* 0x000fe4000001ff00 */
[----:B------:R1:W2:Y:S01]  /*1110*/  LDC.64 R8, c[0x4][R0] ;  /* 0x0100000000087b82 */ /* 0x0002a20000000a00 */
[----:B0-----:R-:W-:Y:S01]  /*1120*/  IMAD.U32 R4, RZ, RZ, UR4 ;  /* 0x00000004ff047e24 */ /* 0x001fe2000f8e00ff */
[----:B-1----:R-:W-:-:S07]  /*1130*/  MOV R5, UR5 ;  /* 0x0000000500057c02 */ /* 0x002fce0008000f00 */
[----:B------:R-:W-:-:S07]  /*1140*/  LEPC R20, `(.L_x_1) ;  /* 0x000000001014794e */ /* 0x000fce0000000000 */
[----:B--2---:R-:W-:Y:S05]  /*1150*/  CALL.ABS.NOINC R8 ;  /* 0x0000000008007343 */ /* 0x004fea0003c00000 */
.L_x_1:
[----:B------:R-:W-:Y:S05]  /*1160*/  BSYNC.RECONVERGENT B6 ;  /* 0x0000000000067941 */ /* 0x000fea0003800200 */
.L_x_0:
[----:B------:R-:W-:Y:S01]  /*1170*/  IMAD.MOV.U32 R5, RZ, RZ, R16 ;  /* 0x000000ffff057224 */ /* 0x000fe200078e0010 */
[----:B------:R-:W-:Y:S01]  /*1180*/  MOV R0, 0x11d0 ;  /* 0x000011d000007802 */ /* 0x000fe20000000f00 */
[----:B------:R-:W-:Y:S01]  /*1190*/  IMAD.MOV.U32 R22, RZ, RZ, R17 ;  /* 0x000000ffff167224 */ /* 0x000fe200078e0011 */
[----:B------:R-:W-:Y:S01]  /*11a0*/  UMOV UR8, 0x5 ;  /* 0x0000000500087882 */ /* 0x000fe20000000000 */
[----:B------:R-:W-:-:S05]  /*11b0*/  UMOV UR9, 0x16 ;  /* 0x0000001600097882 */ /* 0x000fca0000000000 */
[----:B------:R-:W-:Y:S05]  /*11c0*/  CALL.REL.NOINC `($_Z6tstfunPVji$__slimgpu_log) ;  /* 0x0000000000547944 */ /* 0x000fea0003c00000 */
[----:B------:R-:W-:Y:S05]  /*11d0*/  EXIT ;  /* 0x000000000000794d */ /* 0x000fea0003800000 */
        .global         $_Z6tstfunPVji$__slimgpu_gettid
        .type           $_Z6tstfunPVji$__slimgpu_gettid,@function
        .size           $_Z6tstfunPVji$__slimgpu_gettid,($_Z6tstfunPVji$__slimgpu_log - $_Z6tstfunPVji$__slimgpu_gettid)
$_Z6tstfunPVji$__slimgpu_gettid:
[----:B------:R-:W0:Y:S01]  /*11e0*/  S2R R0, SR_TID.Z ;  /* 0x0000000000007919 */ /* 0x000e220000002300 */
[----:B------:R-:W-:Y:S01]  /*11f0*/  S2UR UR4, SR_CTAID.Y ;  /* 0x00000000000479c3 */ /* 0x000fe20000002600 */
[----:B------:R-:W1:Y:S01]  /*1200*/  LDCU UR6, c[0x0][0x370] ;  /* 0x00006e00ff0677ac */ /* 0x000e620008000800 */
[----:B------:R-:W0:Y:S01]  /*1210*/  S2R R3, SR_TID.Y ;  /* 0x0000000000037919 */ /* 0x000e220000002200 */
[----:B------:R-:W2:Y:S01]  /*1220*/  LDCU UR7, c[0x0][0x374] ;  /* 0x00006e80ff0777ac */ /* 0x000ea20008000800 */
[----:B------:R-:W3:Y:S04]  /*1230*/  S2R R5, SR_TID.X ;  /* 0x0000000000057919 */ /* 0x000ee80000002100 */
[----:B------:R-:W2:Y:S01]  /*1240*/  S2UR UR8, SR_CTAID.Z ;  /* 0x00000000000879c3 */ /* 0x000ea20000002700 */
[----:B------:R-:W3:Y:S01]  /*1250*/  LDCU UR9, c[0x0][0x360] ;  /* 0x00006c00ff0977ac */ /* 0x000ee20008000800 */
[----:B------:R-:W0:Y:S06]  /*1260*/  LDCU UR12, c[0x0][0x364] ;  /* 0x00006c80ff0c77ac */ /* 0x000e2c0008000800 */
[----:B------:R-:W1:Y:S01]  /*1270*/  S2UR UR5, SR_CTAID.X ;  /* 0x00000000000579c3 */ /* 0x000e620000002500 */
[----:B--2---:R-:W-:Y:S01]  /*1280*/  UIMAD UR4, UR7, UR8, UR4 ;  /* 0x00000008070472a4 */ /* 0x004fe2000f8e0204 */
[----:B0-----:R-:W-:-:S04]  /*1290*/  IMAD R0, R0, UR12, R3 ;  /* 0x0000000c00007c24 */ /* 0x001fc8000f8e0203 */
[----:B---3--:R-:W-:Y:S01]  /*12a0*/  IMAD R0, R0, UR9, R5 ;  /* 0x0000000900007c24 */ /* 0x008fe2000f8e0205 */
[----:B-1----:R-:W-:Y:S01]  /*12b0*/  UIMAD UR4, UR4, UR6, UR5 ;  /* 0x00000006040472a4 */ /* 0x002fe2000f8e0205 */
[----:B------:R-:W-:-:S03]  /*12c0*/  HFMA2 R5, -RZ, RZ, 0, 0 ;  /* 0x00000000ff057431 */ /* 0x000fc600000001ff */
[----:B------:R-:W-:Y:S01]  /*12d0*/  UIMAD.WIDE.U32 UR4, UR4, 0x10000, URZ ;  /* 0x00010000040478a5 */ /* 0x000fe2000f8e00ff */
[----:B------:R-:W-:-:S05]  /*12e0*/  SHF.R.U32.HI R0, RZ, 0x5, R0 ;  /* 0x00000005ff007819 */ /* 0x000fca0000011600 */
[----:B------:R-:W-:Y:S01]  /*12f0*/  LOP3.LUT R2, R0, UR4, RZ, 0xfc, !PT ;  /* 0x0000000400027c12 */ /* 0x000fe2000f8efcff */
[----:B------:R-:W-:Y:S01]  /*1300*/  UMOV UR36, UR5 ;  /* 0x0000000500247c82 */ /* 0x000fe20008000000 */
[----:B------:R-:W-:Y:S05]  /*1310*/  RET.REL.NODEC R4 `(_Z6tstfunPVji) ;  /* 0xffffffec04387950 */ /* 0x000fea0003c3ffff */
        .global         $_Z6tstfunPVji$__slimgpu_log
        .type           $_Z6tstfunPVji$__slimgpu_log,@function
        .size           $_Z6tstfunPVji$__slimgpu_log,(.L_x_19 - $_Z6tstfunPVji$__slimgpu_log)
$_Z6tstfunPVji$__slimgpu_log:
[----:B------:R-:W0:Y:S01]  /*1320*/  LDC.64 R8, c[0x4][0x8] ;  /* 0x01000200ff087b82 */ /* 0x000e220000000a00 */
[----:B------:R-:W0:Y:S02]  /*1330*/  LDCU.64 UR4, c[0x0][0x358] ;  /* 0x00006b00ff0477ac */ /* 0x000e240008000a00 */
[----:B0-----:R-:W2:Y:S04]  /*1340*/  LDG.E R18, desc[UR4][R8.64+0x18] ;  /* 0x0000180408127981 */ /* 0x001ea8000c1e1900 */
[----:B------:R-:W3:Y:S01]  /*1350*/  LDG.E.64 R10, desc[UR4][R8.64+0x10] ;  /* 0x00001004080a7981 */ /* 0x000ee2000c1e1b00 */
[----:B------:R-:W0:Y:S03]  /*1360*/  S2UR UR6, SR_CTAID.X ;  /* 0x00000000000679c3 */ /* 0x000e260000002500 */
[----:B------:R1:W5:Y:S01]  /*1370*/  LDG.E.64 R14, desc[UR4][R8.64] ;  /* 0x00000004080e7981 */ /* 0x000362000c1e1b00 */
[----:B------:R-:W-:Y:S01]  /*1380*/  BSSY.RECONVERGENT B0, `(.L_x_2) ;  /* 0x0000039000007945 */ /* 0x000fe20003800200 */
[----:B------:R-:W-:Y:S01]  /*1390*/  MOV R23, RZ ;  /* 0x000000ff00177202 */ /* 0x000fe20000000f00 */
[----:B-1----:R-:W1:Y:S01]  /*13a0*/  S2R R9, SR_LANEID ;  /* 0x0000000000097919 */ /* 0x002e620000000000 */
[----:B------:R-:W-:Y:S01]  /*13b0*/  VOTE.ANY R8, PT, PT ;  /* 0x0000000000087806 */ /* 0x000fe200038e0100 */
[----:B--2---:R-:W2:Y:S01]  /*13c0*/  I2F.U32.RP R4, R18 ;  /* 0x0000001200047306 */ /* 0x004ea20000209000 */
[----:B------:R-:W-:Y:S01]  /*13d0*/  IMAD.MOV R19, RZ, RZ, -R18 ;  /* 0x000000ffff137224 */ /* 0x000fe200078e0a12 */
[----:B------:R-:W-:-:S06]  /*13e0*/  ISETP.NE.U32.AND P1, PT, R18, RZ, PT ;  /* 0x000000ff1200720c */ /* 0x000fcc0003f25070 */
[----:B--2---:R-:W2:Y:S02]  /*13f0*/  MUFU.RCP R4, R4 ;  /* 0x0000000400047308 */ /* 0x004ea40000001000 */
[----:B--2---:R-:W-:-:S06]  /*1400*/  VIADD R6, R4, 0xffffffe ;  /* 0x0ffffffe04067836 */ /* 0x004fcc0000000000 */
[----:B------:R2:W4:Y:S02]  /*1410*/  F2I.FTZ.U32.TRUNC.NTZ R7, R6 ;  /* 0x0000000600077305 */ /* 0x000524000021f000 */
[----:B--2---:R-:W-:Y:S02]  /*1420*/  HFMA2 R6, -RZ, RZ, 0, 0 ;  /* 0x00000000ff067431 */ /* 0x004fe400000001ff */
[----:B----4-:R-:W-:-:S04]  /*1430*/  IMAD R19, R19, R7, RZ ;  /* 0x0000000713137224 */ /* 0x010fc800078e02ff */
[----:B------:R-:W-:-:S04]  /*1440*/  IMAD.HI.U32 R7, R7, R19, R6 ;  /* 0x0000001307077227 */ /* 0x000fc800078e0006 */
[----:B------:R-:W-:Y:S02]  /*1450*/  IMAD.MOV.U32 R6, RZ, RZ, 0x40 ;  /* 0x00000040ff067424 */ /* 0x000fe400078e00ff */
[----:B0-----:R-:W-:-:S04]  /*1460*/  IMAD.HI.U32 R7, R7, UR6, RZ ;  /* 0x0000000607077c27 */ /* 0x001fc8000f8e00ff */
[----:B------:R-:W-:Y:S02]  /*1470*/  IMAD.MOV R7, RZ, RZ, -R7 ;  /* 0x000000ffff077224 */ /* 0x000fe400078e0a07 */
[----:B---3--:R-:W-:Y:S02]  /*1480*/  IMAD R19, R11, 0x110, RZ ;  /* 0x000001100b137824 */ /* 0x008fe400078e02ff */
[----:B------:R-:W-:Y:S01]  /*1490*/  IMAD R21, R18, R7, UR6 ;  /* 0x0000000612157e24 */ /* 0x000fe2000f8e0207 */
[----:B------:R-:W-:-:S04]  /*14a0*/  IADD3 R7, PT, PT, -R8, RZ, RZ ;  /* 0x000000ff08077210 */ /* 0x000fc80007ffe1ff */
[----:B------:R-:W-:Y:S02]  /*14b0*/  ISETP.GE.U32.AND P0, PT, R21, R18, PT ;  /* 0x000000121500720c */ /* 0x000fe40003f06070 */
[----:B------:R-:W-:Y:S01]  /*14c0*/  LOP3.LUT R4, R8, R7, RZ, 0xc0, !PT ;  /* 0x0000000708047212 */ /* 0x000fe200078ec0ff */
[----:B------:R-:W-:Y:S02]  /*14d0*/  IMAD.MOV.U32 R7, RZ, RZ, 0x0 ;  /* 0x00000000ff077424 */ /* 0x000fe400078e00ff */
[----:B------:R-:W-:-:S03]  /*14e0*/  IMAD.WIDE.U32 R6, R10, 0x110, R6 ;  /* 0x000001100a067825 */ /* 0x000fc600078e0006 */
[----:B------:R-:W1:Y:S01]  /*14f0*/  FLO.U32 R4, R4 ;  /* 0x0000000400047300 */ /* 0x000e6200000e0000 */
[----:B------:R-:W-:-:S04]  /*1500*/  IMAD.IADD R20, R7, 0x1, R19 ;  /* 0x0000000107147824 */ /* 0x000fc800078e0213 */
[----:B------:R-:W-:Y:S02]  /*1510*/  @P0 IMAD.IADD R21, R21, 0x1, -R18 ;  /* 0x0000000115150824 */ /* 0x000fe400078e0a12 */
[----:B------:R-:W-:-:S03]  /*1520*/  IMAD.U32 R7, RZ, RZ, UR36 ;  /* 0x00000024ff077e24 */ /* 0x000fc6000f8e00ff */
[----:B------:R-:W-:-:S13]  /*1530*/  ISETP.GE.U32.AND P0, PT, R21, R18, PT ;  /* 0x000000121500720c */ /* 0x000fda0003f06070 */
[----:B------:R-:W-:Y:S02]  /*1540*/  @P0 IADD3 R21, PT, PT, -R18, R21, RZ ;  /* 0x0000001512150210 */ /* 0x000fe40007ffe1ff */
[----:B-1----:R-:W-:Y:S02]  /*1550*/  ISETP.NE.AND P0, PT, R4, R9, PT ;  /* 0x000000090400720c */ /* 0x002fe40003f05270 */
[----:B------:R-:W-:-:S05]  /*1560*/  @!P1 LOP3.LUT R21, RZ, R18, RZ, 0x33, !PT ;  /* 0x00000012ff159212 */ /* 0x000fca00078e33ff */
[----:B------:R-:W-:-:S04]  /*1570*/  IMAD.WIDE.U32 R18, R6, R21, RZ ;  /* 0x0000001506127225 */ /* 0x000fc800078e00ff */
[----:B------:R-:W-:Y:S02]  /*1580*/  IMAD R25, R20, R21, RZ ;  /* 0x0000001514197224 */ /* 0x000fe400078e02ff */
[----:B------:R-:W-:Y:S02]  /*1590*/  IMAD.MOV.U32 R6, RZ, RZ, R2 ;  /* 0x000000ffff067224 */ /* 0x000fe400078e0002 */
[----:B------:R-:W-:Y:S01]  /*15a0*/  IMAD.IADD R25, R19, 0x1, R25 ;  /* 0x0000000113197824 */ /* 0x000fe200078e0219 */
[----:B------:R-:W-:Y:S06]  /*15b0*/  @P0 BRA `(.L_x_3) ;  /* 0x0000000000540947 */ /* 0x000fec0003800000 */
[----:B-----5:R-:W-:Y:S01]  /*15c0*/  IADD3 R20, P1, PT, R14, R18, RZ ;  /* 0x000000120e147210 */ /* 0x020fe20007f3e0ff */
[----:B------:R-:W-:-:S03]  /*15d0*/  IMAD.MOV.U32 R23, RZ, RZ, 0x1 ;  /* 0x00000001ff177424 */ /* 0x000fc600078e00ff */
[----:B------:R-:W-:-:S05]  /*15e0*/  IADD3.X R21, PT, PT, R15, R25, RZ, P1, !PT ;  /* 0x000000190f157210 */ /* 0x000fca0000ffe4ff */
[----:B------:R-:W2:Y:S04]  /*15f0*/  ATOM.E.ADD.STRONG.GPU PT, R23, desc[UR4][R20.64+0x4], R23 ;  /* 0x800004171417798a */ /* 0x000ea800081ef104 */
[----:B------:R-:W2:Y:S02]  /*1600*/  LD.E.STRONG.SYS R24, desc[UR4][R20.64+0x8] ;  /* 0x0000080414187980 */ /* 0x000ea4000c115900 */
[----:B--2---:R-:W-:-:S05]  /*1610*/  IMAD.IADD R27, R23, 0x1, -R24 ;  /* 0x00000001171b7824 */ /* 0x004fca00078e0a18 */
[----:B------:R-:W-:-:S13]  /*1620*/  ISETP.GE.U32.AND P1, PT, R27, R10, PT ;  /* 0x0000000a1b00720c */ /* 0x000fda0003f26070 */
[----:B------:R-:W-:Y:S05]  /*1630*/  @!P1 BRA `(.L_x_3) ;  /* 0x0000000000349947 */ /* 0x000fea0003800000 */
.L_x_4:
[----:B------:R-:W-:Y:S01]  /*1640*/  @!PT LDS RZ, [RZ] ;  /* 0x00000000fffff984 */ /* 0x000fe20000000800 */
[----:B------:R-:W-:Y:S01]  /*1650*/  @!PT LDS RZ, [RZ] ;  /* 0x00000000fffff984 */ /* 0x000fe20000000800 */
[----:B------:R-:W-:Y:S01]  /*1660*/  @!PT LDS RZ, [RZ] ;  /* 0x00000000fffff984 */ /* 0x000fe20000000800 */
[----:B------:R-:W-:Y:S01]  /*1670*/  @!PT LDS RZ, [RZ] ;  /* 0x00000000fffff984 */ /* 0x000fe20000000800 */
[----:B------:R-:W-:-:S00]  /*1680*/  MEMBAR.ALL.CTA ;  /* 0x0000000000007992 */ /* 0x000fc00000008000 */
[----:B------:R-:W-:Y:S06]  /*1690*/  MEMBAR.SC.SYS ;  /* 0x0000000000007992 */ /* 0x000fec0000003000 */
[----:B------:R-:W-:-:S00]  /*16a0*/  ERRBAR ;  /* 0x00000000000079ab */ /* 0x000fc00000000000 */
[----:B------:R-:W-:Y:S06]  /*16b0*/  CGAERRBAR ;  /* 0x00000000000075ab */ /* 0x000fec0000000000 */
[----:B------:R-:W-:Y:S04]  /*16c0*/  CCTL.IVALL ;  /* 0x00000000ff00798f */ /* 0x000fe80002000000 */
[----:B------:R-:W2:Y:S02]  /*16d0*/  LD.E.STRONG.SYS R24, desc[UR4][R20.64+0x8] ;  /* 0x0000080414187980 */ /* 0x000ea4000c115900 */
[----:B--2---:R-:W-:-:S04]  /*16e0*/  IADD3 R27, PT, PT, R23, -R24, RZ ;  /* 0x80000018171b7210 */ /* 0x004fc80007ffe0ff */
[----:B------:R-:W-:-:S13]  /*16f0*/  ISETP.GE.U32.AND P1, PT, R27, R10, PT ;  /* 0x0000000a1b00720c */ /* 0x000fda0003f26070 */
[----:B------:R-:W-:Y:S05]  /*1700*/  @P1 BRA `(.L_x_4) ;  /* 0xfffffffc00cc1947 */ /* 0x000fea000383ffff */
.L_x_3:
[----:B------:R-:W-:Y:S05]  /*1710*/  BSYNC.RECONVERGENT B0 ;  /* 0x0000000000007941 */ /* 0x000fea0003800200 */
.L_x_2:
[-C--:B------:R-:W-:Y:S01]  /*1720*/  IABS R11, R10.reuse ;  /* 0x0000000a000b7213 */ /* 0x080fe20000000000 */
[----:B------:R-:W0:Y:S01]  /*1730*/  SHFL.IDX PT, R4, R23, R4, 0x1f ;  /* 0x00001f0417047589 */ /* 0x000e2200000e0000 */
[----:B------:R-:W-:Y:S01]  /*1740*/  IABS R26, R10 ;  /* 0x0000000a001a7213 */ /* 0x000fe20000000000 */
[----:B------:R-:W-:Y:S01]  /*1750*/  BSSY.RECONVERGENT B0, `(.L_x_5) ;  /* 0x0000040000007945 */ /* 0x000fe20003800200 */
[----:B------:R-:W1:Y:S08]  /*1760*/  I2F.U32.RP R19, R11 ;  /* 0x0000000b00137306 */ /* 0x000e700000209000 */
[----:B-1----:R-:W1:Y:S01]  /*1770*/  MUFU.RCP R19, R19 ;  /* 0x0000001300137308 */ /* 0x002e620000001000 */
[----:B0-----:R-:W-:Y:S01]  /*1780*/  ISETP.GE.AND P2, PT, R4, RZ, PT ;  /* 0x000000ff0400720c */ /* 0x001fe20003f46270 */
[----:B-1----:R-:W-:-:S02]  /*1790*/  VIADD R20, R19, 0xffffffe ;  /* 0x0ffffffe13147836 */ /* 0x002fc40000000000 */
[----:B------:R-:W-:-:S04]  /*17a0*/  IMAD.MOV R19, RZ, RZ, -R26 ;  /* 0x000000ffff137224 */ /* 0x000fc800078e0a1a */
[----:B------:R0:W1:Y:S02]  /*17b0*/  F2I.FTZ.U32.TRUNC.NTZ R21, R20 ;  /* 0x0000001400157305 */ /* 0x000064000021f000 */
[----:B0-----:R-:W-:Y:S02]  /*17c0*/  HFMA2 R20, -RZ, RZ, 0, 0 ;  /* 0x00000000ff147431 */ /* 0x001fe400000001ff */
[----:B-1----:R-:W-:-:S04]  /*17d0*/  IMAD.MOV R24, RZ, RZ, -R21 ;  /* 0x000000ffff187224 */ /* 0x002fc800078e0a15 */
[----:B------:R-:W-:Y:S01]  /*17e0*/  IMAD R27, R24, R11, RZ ;  /* 0x0000000b181b7224 */ /* 0x000fe200078e02ff */
[----:B------:R-:W-:-:S03]  /*17f0*/  IABS R24, R4 ;  /* 0x0000000400187213 */ /* 0x000fc60000000000 */
[----:B------:R-:W-:-:S06]  /*1800*/  IMAD.HI.U32 R21, R21, R27, R20 ;  /* 0x0000001b15157227 */ /* 0x000fcc00078e0014 */
[----:B------:R-:W-:-:S04]  /*1810*/  IMAD.HI.U32 R21, R21, R24, RZ ;  /* 0x0000001815157227 */ /* 0x000fc800078e00ff */
[----:B------:R-:W-:-:S05]  /*1820*/  IMAD R23, R21, R19, R24 ;  /* 0x0000001315177224 */ /* 0x000fca00078e0218 */
[----:B------:R-:W-:-:S13]  /*1830*/  ISETP.GT.U32.AND P1, PT, R11, R23, PT ;  /* 0x000000170b00720c */ /* 0x000fda0003f24070 */
[----:B------:R-:W-:Y:S01]  /*1840*/  @!P1 IMAD.IADD R23, R23, 0x1, -R11 ;  /* 0x0000000117179824 */ /* 0x000fe200078e0a0b */
[----:B------:R-:W-:-:S04]  /*1850*/  ISETP.NE.AND P1, PT, R10, RZ, PT ;  /* 0x000000ff0a00720c */ /* 0x000fc80003f25270 */
[----:B------:R-:W-:-:S13]  /*1860*/  ISETP.GT.U32.AND P3, PT, R11, R23, PT ;  /* 0x000000170b00720c */ /* 0x000fda0003f64070 */
[----:B------:R-:W-:Y:S01]  /*1870*/  @!P3 IADD3 R23, PT, PT, R23, -R11, RZ ;  /* 0x8000000b1717b210 */ /* 0x000fe20007ffe0ff */
[----:B------:R-:W-:Y:S01]  /*1880*/  IMAD.MOV.U32 R11, RZ, RZ, R22 ;  /* 0x000000ffff0b7224 */ /* 0x000fe200078e0016 */
[----:B-----5:R-:W-:-:S03]  /*1890*/  IADD3 R14, P3, PT, R14, R18, RZ ;  /* 0x000000120e0e7210 */ /* 0x020fc60007f7e0ff */
[----:B------:R-:W-:Y:S01]  /*18a0*/  @!P2 IMAD.MOV R23, RZ, RZ, -R23 ;  /* 0x000000ffff17a224 */ /* 0x000fe200078e0a17 */
[----:B------:R-:W-:Y:S01]  /*18b0*/  @!P1 LOP3.LUT R23, RZ, R10, RZ, 0x33, !PT ;  /* 0x0000000aff179212 */ /* 0x000fe200078e33ff */
[----:B------:R-:W-:Y:S01]  /*18c0*/  IMAD.X R15, R15, 0x1, R25, P3 ;  /* 0x000000010f0f7824 */ /* 0x000fe200018e0619 */
[----:B------:R-:W-:Y:S01]  /*18d0*/  IADD3 R18, P3, PT, R14, 0x40, RZ ;  /* 0x000000400e127810 */ /* 0x000fe20007f7e0ff */
[----:B------:R-:W-:-:S03]  /*18e0*/  IMAD.MOV.U32 R10, RZ, RZ, R5 ;  /* 0x000000ffff0a7224 */ /* 0x000fc600078e0005 */
[----:B------:R-:W-:-:S03]  /*18f0*/  IADD3.X R19, PT, PT, RZ, R15, RZ, P3, !PT ;  /* 0x0000000fff137210 */ /* 0x000fc60001ffe4ff */
[----:B------:R-:W-:-:S04]  /*1900*/  IMAD.WIDE R20, R23, 0x110, R18 ;  /* 0x0000011017147825 */ /* 0x000fc800078e0212 */
[----:B------:R-:W-:-:S05]  /*1910*/  IMAD.WIDE.U32 R20, R9, 0x8, R20 ;  /* 0x0000000809147825 */ /* 0x000fca00078e0014 */
[----:B------:R0:W-:Y:S01]  /*1920*/  ST.E.64 desc[UR4][R20.64+0x10], R10 ;  /* 0x0000100a14007985 */ /* 0x0001e2000c101b04 */
[----:B------:R-:W-:Y:S05]  /*1930*/  @P0 BRA `(.L_x_6) ;  /* 0x0000000000840947 */ /* 0x000fea0003800000 */
[----:B------:R-:W1:Y:S01]  /*1940*/  LDCU.64 UR6, c[0x0][0x120] ;  /* 0x00002400ff0677ac */ /* 0x000e620008000a00 */
[----:B------:R0:W2:Y:S01]  /*1950*/  QSPC.E.G P0, RZ, [R10] ;  /* 0x000000000aff73aa */ /* 0x0000a20000000100 */
[----:B------:R-:W-:Y:S01]  /*1960*/  SHF.R.S32.HI R9, RZ, 0x1f, R23 ;  /* 0x0000001fff097819 */ /* 0x000fe20000011417 */
[----:B------:R-:W-:-:S04]  /*1970*/  IMAD.WIDE.U32 R18, R23, 0x110, R18 ;  /* 0x0000011017127825 */ /* 0x000fc800078e0012 */
[----:B------:R-:W-:Y:S02]  /*1980*/  IMAD R9, R9, 0x110, RZ ;  /* 0x0000011009097824 */ /* 0x000fe400078e02ff */
[----:B0-----:R-:W-:-:S03]  /*1990*/  IMAD.U32 R10, RZ, RZ, UR9 ;  /* 0x00000009ff0a7e24 */ /* 0x001fc6000f8e00ff */
[----:B------:R-:W-:-:S05]  /*19a0*/  IADD3 R19, PT, PT, R19, R9, RZ ;  /* 0x0000000913137210 */ /* 0x000fca0007ffe0ff */
[----:B------:R3:W-:Y:S01]  /*19b0*/  ST.E.64 desc[UR4][R18.64], R6 ;  /* 0x0000000612007985 */ /* 0x0007e2000c101b04 */
[C---:B-1----:R-:W-:Y:S02]  /*19c0*/  ISETP.GE.U32.AND P1, PT, R5.reuse, UR6, PT ;  /* 0x0000000605007c0c */ /* 0x042fe4000bf26070 */
[----:B------:R-:W-:Y:S02]  /*19d0*/  ISETP.GE.U32.AND P2, PT, R5, UR6, PT ;  /* 0x0000000605007c0c */ /* 0x000fe4000bf46070 */
[----:B------:R-:W-:-:S04]  /*19e0*/  ISETP.GE.U32.AND.EX P1, PT, R22, UR7, PT, P1 ;  /* 0x0000000716007c0c */ /* 0x000fc8000bf26110 */
[----:B------:R-:W-:-:S04]  /*19f0*/  ISETP.GE.U32.AND.EX P1, PT, R22, UR7, !P1, P2 ;  /* 0x0000000716007c0c */ /* 0x000fc8000cf26120 */
[----:B--2---:R-:W-:-:S04]  /*1a00*/  PLOP3.LUT P0, PT, P0, P1, PT, 0x20, 0x2 ;  /* 0x000000000002781c */ /* 0x004fc80000702470 */
[----:B------:R-:W-:-:S04]  /*1a10*/  SEL R5, RZ, 0x100, !P0 ;  /* 0x00000100ff057807 */ /* 0x000fc80004000000 */
[----:B------:R-:W-:Y:S01]  /*1a20*/  LOP3.LUT R9, R5, UR8, RZ, 0xfc, !PT ;  /* 0x0000000805097c12 */ /* 0x000fe2000f8efcff */
[----:B------:R-:W-:-:S03]  /*1a30*/  VIADD R5, R4, 0x1 ;  /* 0x0000000104057836 */ /* 0x000fc60000000000 */
[----:B------:R-:W-:-:S05]  /*1a40*/  PRMT R9, R9, 0x5410, R10 ;  /* 0x0000541009097816 */ /* 0x000fca000000000a */
[----:B------:R3:W-:Y:S04]  /*1a50*/  ST.E.64 desc[UR4][R18.64+0x8], R8 ;  /* 0x0000080812007985 */ /* 0x0007e8000c101b04 */
[----:B------:R-:W2:Y:S02]  /*1a60*/  ATOM.E.CAS.STRONG.GPU PT, R11, [R14], R4, R5 ;  /* 0x000000040e0b738b */ /* 0x000ea400001ee105 */
[----:B--2---:R-:W-:-:S13]  /*1a70*/  ISETP.NE.AND P0, PT, R11, R4, PT ;  /* 0x000000040b00720c */ /* 0x004fda0003f05270 */
[----:B---3--:R-:W-:Y:S05]  /*1a80*/  @!P0 BRA `(.L_x_6) ;  /* 0x0000000000308947 */ /* 0x008fea0003800000 */
.L_x_7:
        /* <DEDUP_REMOVED lines=9> */
[----:B------:R-:W2:Y:S02]  /*1b20*/  ATOM.E.CAS.STRONG.GPU PT, R7, [R14], R4, R5 ;  /* 0x000000040e07738b */ /* 0x000ea400001ee105 */
[----:B--2---:R-:W-:-:S13]  /*1b30*/  ISETP.NE.AND P0, PT, R7, R4, PT ;  /* 0x000000040700720c */ /* 0x004fda0003f05270 */
[----:B------:R-:W-:Y:S05]  /*1b40*/  @P0 BRA `(.L_x_7) ;  /* 0xfffffffc00d00947 */ /* 0x000fea000383ffff */
.L_x_6:
[----:B------:R-:W-:Y:S05]  /*1b50*/  BSYNC.RECONVERGENT B0 ;  /* 0x0000000000007941 */ /* 0x000fea0003800200 */
.L_x_5:
        /* <DEDUP_REMOVED lines=8> */
[----:B------:R-:W-:Y:S01]  /*1be0*/  CCTL.IVALL ;  /* 0x00000000ff00798f */ /* 0x000fe20002000000 */
[----:B------:R-:W-:Y:S01]  /*1bf0*/  MOV R4, R0 ;  /* 0x0000000000047202 */ /* 0x000fe20000000f00 */
[----:B------:R-:W-:-:S04]  /*1c00*/  IMAD.MOV.U32 R5, RZ, RZ, 0x0 ;  /* 0x00000000ff057424 */ /* 0x000fc800078e00ff */
[----:B0-----:R-:W-:Y:S05]  /*1c10*/  RET.REL.NODEC R4 `(_Z6tstfunPVji) ;  /* 0xffffffe004f87950 */ /* 0x001fea0003c3ffff */
.L_x_8:
[----:B------:R-:W-:-:S00]  /*1c20*/  BRA `(.L_x_8) ;  /* 0xfffffffc00fc7947 */ /* 0x000fc0000383ffff */
[----:B------:R-:W-:-:S00]  /*1c30*/  NOP ;  /* 0x0000000000007918 */ /* 0x000fc00000000000 */
        /* <DEDUP_REMOVED lines=12> */
.L_x_19:


//--------------------- .text.force_function_linking --------------------------
	.section	.text.force_function_linking,"ax",@progbits
	.align	128
        .global         force_function_linking
        .type           force_function_linking,@function
        .size           force_function_linking,(.L_x_22 - force_function_linking)
        .other          force_function_linking,@"STO_CUDA_ENTRY STV_DEFAULT"
force_function_linking:
.text.force_function_linking:
[----:B------:R-:W-:Y:S01]  /*0000*/  LDC R1, c[0x0][0x37c] ;  /* 0x0000df00ff017b82 */ /* 0x000fe20000000800 */
[----:B------:R-:W-:Y:S01]  /*0010*/  MOV R2, 0x40 ;  /* 0x0000004000027802 */ /* 0x000fe20000000f00 */
[----:B------:R-:W0:Y:S06]  /*0020*/  LDCU.64 UR10, c[0x0][0x358] ;  /* 0x00006b00ff0a77ac */ /* 0x000e2c0008000a00 */
[----:B0-----:R-:W-:Y:S05]  /*0030*/  CALL.REL.NOINC `($force_function_linking$__slimgpu_gettid) ;  /* 0x0000000000187944 */ /* 0x001fea0003c00000 */
[----:B------:R-:W0:Y:S01]  /*0040*/  LDC.64 R2, c[0x0][0x380] ;  /* 0x0000e000ff027b82 */ /* 0x000e220000000a00 */
[----:B------:R-:W-:Y:S01]  /*0050*/  IMAD.U32 R7, RZ, RZ, UR7 ;  /* 0x00000007ff077e24 */ /* 0x000fe2000f8e00ff */
[----:B------:R-:W-:-:S04]  /*0060*/  MOV R0, 0x90 ;  /* 0x0000009000007802 */ /* 0x000fc80000000f00 */
[----:B0-----:R0:W-:Y:S03]  /*0070*/  STG.E.64 desc[UR10][R2.64], R6 ;  /* 0x0000000602007986 */ /* 0x0011e6000c101b0a */
[----:B0-----:R-:W-:Y:S05]  /*0080*/  CALL.REL.NOINC `($force_function_linking$__slimgpu_log) ;  /* 0x0000000000547944 */ /* 0x001fea0003c00000 */
[----:B------:R-:W-:Y:S05]  /*0090*/  EXIT ;  /* 0x000000000000794d */ /* 0x000fea0003800000 */
        .global         $force_function_linking$__slimgpu_gettid
        .type           $force_function_linking$__slimgpu_gettid,@function
        .size           $force_function_linking$__slimgpu_gettid,($force_function_linking$__slimgpu_log - $force_function_linking$__slimgpu_gettid)
$force_function_linking$__slimgpu_gettid:
        /* <DEDUP_REMOVED lines=11> */
[----:B0-----:R-:W-:-:S02]  /*0150*/  IMAD R0, R0, UR12, R3 ;  /* 0x0000000c00007c24 */ /* 0x001fc4000f8e0203 */
[----:B------:R-:W-:Y:S02]  /*0160*/  IMAD.MOV.U32 R3, RZ, RZ, 0x0 ;  /* 0x00000000ff037424 */ /* 0x000fe400078e00ff */
[----:B---3--:R-:W-:Y:S01]  /*0170*/  IMAD R0, R0, UR9, R5 ;  /* 0x0000000900007c24 */ /* 0x008fe2000f8e0205 */
[----:B-1----:R-:W-:-:S04]  /*0180*/  UIMAD UR4, UR4, UR6, UR5 ;  /* 0x00000006040472a4 */ /* 0x002fc8000f8e0205 */
[----:B------:R-:W-:Y:S01]  /*0190*/  UIMAD.WIDE.U32 UR4, UR4, 0x10000, URZ ;  /* 0x00010000040478a5 */ /* 0x000fe2000f8e00ff */
[----:B------:R-:W-:-:S03]  /*01a0*/  SHF.R.U32.HI R0, RZ, 0x5, R0 ;  /* 0x00000005ff007819 */ /* 0x000fc60000011600 */
[----:B------:R-:W-:Y:S02]  /*01b0*/  ULOP3.LUT UR7, UR5, 0x12340000, URZ, 0xfc, !UPT ;  /* 0x1234000005077892 */ /* 0x000fe4000f8efcff */
[----:B------:R-:W-:Y:S01]  /*01c0*/  LOP3.LUT R6, R0, UR4, RZ, 0xfc, !PT ;  /* 0x0000000400067c12 */ /* 0x000fe2000f8efcff */
[----:B------:R-:W-:Y:S09]  /*01d0*/  RET.REL.NODEC R2 `(force_function_linking) ;  /* 0xfffffffc02887950 */ /* 0x000ff20003c3ffff */
        .global         $force_function_linking$__slimgpu_log
        .type           $force_function_linking$__slimgpu_log,@function
        .size           $force_function_linking$__slimgpu_log,(.L_x_22 - $force_function_linking$__slimgpu_log)
$force_function_linking$__slimgpu_log:
[----:B------:R-:W0:Y:S01]  /*01e0*/  LDC.64 R2, c[0x4][0x8] ;  /* 0x01000200ff027b82 */ /* 0x000e220000000a00 */
[----:B------:R-:W0:Y:S02]  /*01f0*/  LDCU.64 UR4, c[0x0][0x358] ;  /* 0x00006b00ff0477ac */ /* 0x000e240008000a00 */
[----:B0-----:R-:W2:Y:S04]  /*0200*/  LDG.E R7, desc[UR4][R2.64+0x18] ;  /* 0x0000180402077981 */ /* 0x001ea8000c1e1900 */
[----:B------:R-:W3:Y:S01]  /*0210*/  LDG.E.64 R4, desc[UR4][R2.64+0x10] ;  /* 0x0000100402047981 */ /* 0x000ee2000c1e1b00 */
[----:B------:R-:W0:Y:S03]  /*0220*/  S2UR UR6, SR_CTAID.X ;  /* 0x00000000000679c3 */ /* 0x000e260000002500 */
[----:B------:R1:W5:Y:S01]  /*0230*/  LDG.E.64 R8, desc[UR4][R2.64] ;  /* 0x0000000402087981 */ /* 0x000362000c1e1b00 */
[----:B------:R-:W-:Y:S01]  /*0240*/  BSSY.RECONVERGENT B0, `(.L_x_9) ;  /* 0x0000033000007945 */ /* 0x000fe20003800200 */
[----:B------:R-:W-:Y:S01]  /*0250*/  IMAD.MOV.U32 R17, RZ, RZ, RZ ;  /* 0x000000ffff117224 */ /* 0x000fe200078e00ff */
[----:B-1----:R-:W1:Y:S01]  /*0260*/  S2R R3, SR_LANEID ;  /* 0x0000000000037919 */ /* 0x002e620000000000 */
[----:B------:R-:W-:Y:S01]  /*0270*/  VOTE.ANY R2, PT, PT ;  /* 0x0000000000027806 */ /* 0x000fe200038e0100 */
[----:B--2---:R-:W2:Y:S01]  /*0280*/  I2F.U32.RP R12, R7 ;  /* 0x00000007000c7306 */ /* 0x004ea20000209000 */
[----:B------:R-:W-:Y:S01]  /*0290*/  IMAD.MOV R13, RZ, RZ, -R7 ;  /* 0x000000ffff0d7224 */ /* 0x000fe200078e0a07 */
[----:B------:R-:W-:-:S06]  /*02a0*/  ISETP.NE.U32.AND P1, PT, R7, RZ, PT ;  /* 0x000000ff0700720c */ /* 0x000fcc0003f25070 */
[----:B--2---:R-:W2:Y:S02]  /*02b0*/  MUFU.RCP R12, R12 ;  /* 0x0000000c000c7308 */ /* 0x004ea40000001000 */
[----:B--2---:R-:W-:Y:S01]  /*02c0*/  IADD3 R10, PT, PT, R12, 0xffffffe, RZ ;  /* 0x0ffffffe0c0a7810 */ /* 0x004fe20007ffe0ff */
[----:B------:R-:W-:-:S05]  /*02d0*/  HFMA2 R12, -RZ, RZ, 0, 3.814697265625e-06 ;  /* 0x00000040ff0c7431 */ /* 0x000fca00000001ff */
[----:B------:R2:W4:Y:S02]  /*02e0*/  F2I.FTZ.U32.TRUNC.NTZ R11, R10 ;  /* 0x0000000a000b7305 */ /* 0x000524000021f000 */
[----:B--2---:R-:W-:Y:S02]  /*02f0*/  IMAD.MOV.U32 R10, RZ, RZ, RZ ;  /* 0x000000ffff0a7224 */ /* 0x004fe400078e00ff */
[----:B----4-:R-:W-:-:S04]  /*0300*/  IMAD R13, R13, R11, RZ ;  /* 0x0000000b0d0d7224 */ /* 0x010fc800078e02ff */
[----:B------:R-:W-:-:S04]  /*0310*/  IMAD.HI.U32 R11, R11, R13, R10 ;  /* 0x0000000d0b0b7227 */ /* 0x000fc800078e000a */
[----:B------:R-:W-:Y:S02]  /*0320*/  IMAD.MOV.U32 R13, RZ, RZ, 0x0 ;  /* 0x00000000ff0d7424 */ /* 0x000fe400078e00ff */
[----:B0-----:R-:W-:-:S04]  /*0330*/  IMAD.HI.U32 R11, R11, UR6, RZ ;  /* 0x000000060b0b7c27 */ /* 0x001fc8000f8e00ff */
[----:B---3--:R-:W-:Y:S01]  /*0340*/  IMAD.WIDE.U32 R12, R4, 0x110, R12 ;  /* 0x00000110040c7825 */ /* 0x008fe200078e000c */
[----:B------:R-:W-:-:S03]  /*0350*/  IADD3 R14, PT, PT, -R11, RZ, RZ ;  /* 0x000000ff0b0e7210 */ /* 0x000fc60007ffe1ff */
[----:B------:R-:W-:Y:S02]  /*0360*/  IMAD.MOV R11, RZ, RZ, -R2 ;  /* 0x000000ffff0b7224 */ /* 0x000fe400078e0a02 */
[----:B------:R-:W-:-:S03]  /*0370*/  IMAD R14, R7, R14, UR6 ;  /* 0x00000006070e7e24 */ /* 0x000fc6000f8e020e */
[----:B------:R-:W-:Y:S01]  /*0380*/  LOP3.LUT R10, R2, R11, RZ, 0xc0, !PT ;  /* 0x0000000b020a7212 */ /* 0x000fe200078ec0ff */
[----:B------:R-:W-:Y:S01]  /*0390*/  IMAD R11, R5, 0x110, RZ ;  /* 0x00000110050b7824 */ /* 0x000fe200078e02ff */
[----:B------:R-:W-:-:S04]  /*03a0*/  ISETP.GE.U32.AND P0, PT, R14, R7, PT ;  /* 0x000000070e00720c */ /* 0x000fc80003f06070 */
[----:B------:R-:W1:Y:S09]  /*03b0*/  FLO.U32 R10, R10 ;  /* 0x0000000a000a7300 */ /* 0x000e7200000e0000 */
[----:B------:R-:W-:-:S05]  /*03c0*/  @P0 IMAD.IADD R14, R14, 0x1, -R7 ;  /* 0x000000010e0e0824 */ /* 0x000fca00078e0a07 */
[----:B------:R-:W-:-:S13]  /*03d0*/  ISETP.GE.U32.AND P0, PT, R14, R7, PT ;  /* 0x000000070e00720c */ /* 0x000fda0003f06070 */
[----:B------:R-:W-:Y:S01]  /*03e0*/  @P0 IMAD.IADD R14, R14, 0x1, -R7 ;  /* 0x000000010e0e0824 */ /* 0x000fe200078e0a07 */
[----:B-1----:R-:W-:Y:S02]  /*03f0*/  ISETP.NE.AND P0, PT, R10, R3, PT ;  /* 0x000000030a00720c */ /* 0x002fe40003f05270 */
[----:B------:R-:W-:Y:S02]  /*0400*/  @!P1 LOP3.LUT R14, RZ, R7, RZ, 0x33, !PT ;  /* 0x00000007ff0e9212 */ /* 0x000fe400078e33ff */
[----:B------:R-:W-:-:S03]  /*0410*/  IADD3 R7, PT, PT, R13, R11, RZ ;  /* 0x0000000b0d077210 */ /* 0x000fc60007ffe0ff */
[----:B------:R-:W-:-:S04]  /*0420*/  IMAD.WIDE.U32 R12, R12, R14, RZ ;  /* 0x0000000e0c0c7225 */ /* 0x000fc800078e00ff */
[----:B------:R-:W-:Y:S02]  /*0430*/  IMAD R11, R7, R14, RZ ;  /* 0x0000000e070b7224 */ /* 0x000fe400078e02ff */
[----:B------:R-:W-:-:S03]  /*0440*/  IMAD.U32 R7, RZ, RZ, UR7 ;  /* 0x00000007ff077e24 */ /* 0x000fc6000f8e00ff */
[----:B------:R-:W-:Y:S01]  /*0450*/  IADD3 R11, PT, PT, R13, R11, RZ ;  /* 0x0000000b0d0b7210 */ /* 0x000fe20007ffe0ff */
[----:B------:R-:W-:Y:S06]  /*0460*/  @P0 BRA `(.L_x_10) ;  /* 0x0000000000400947 */ /* 0x000fec0003800000 */
[----:B-----5:R-:W-:Y:S01]  /*0470*/  IADD3 R14, P1, PT, R8, R12, RZ ;  /* 0x0000000c080e7210 */ /* 0x020fe20007f3e0ff */
[----:B------:R-:W-:-:S04]  /*0480*/  IMAD.MOV.U32 R17, RZ, RZ, 0x1 ;  /* 0x00000001ff117424 */ /* 0x000fc800078e00ff */
[----:B------:R-:W-:-:S05]  /*0490*/  IMAD.X R15, R9, 0x1, R11, P1 ;  /* 0x00000001090f7824 */ /* 0x000fca00008e060b */
[----:B------:R-:W2:Y:S04]  /*04a0*/  ATOM.E.ADD.STRONG.GPU PT, R17, desc[UR4][R14.64+0x4], R17 ;  /* 0x800004110e11798a */ /* 0x000ea800081ef104 */
[----:B------:R-:W2:Y:S02]  /*04b0*/  LD.E.STRONG.SYS R16, desc[UR4][R14.64+0x8] ;  /* 0x000008040e107980 */ /* 0x000ea4000c115900 */
[----:B--2---:R-:W-:-:S04]  /*04c0*/  IADD3 R19, PT, PT, R17, -R16, RZ ;  /* 0x8000001011137210 */ /* 0x004fc80007ffe0ff */
[----:B------:R-:W-:-:S13]  /*04d0*/  ISETP.GE.U32.AND P1, PT, R19, R4, PT ;  /* 0x000000041300720c */ /* 0x000fda0003f26070 */
[----:B------:R-:W-:Y:S05]  /*04e0*/  @!P1 BRA `(.L_x_10) ;  /* 0x0000000000209947 */ /* 0x000fea0003800000 */
.L_x_11:
[----:B------:R-:W-:Y:S06]  /*04f0*/  MEMBAR.SC.SYS ;  /* 0x0000000000007992 */ /* 0x000fec0000003000 */
[----:B------:R-:W-:-:S00]  /*0500*/  ERRBAR ;  /* 0x00000000000079ab */ /* 0x000fc00000000000 */
[----:B------:R-:W-:Y:S06]  /*0510*/  CGAERRBAR ;  /* 0x00000000000075ab */ /* 0x000fec0000000000 */
[----:B------:R-:W-:Y:S04]  /*0520*/  CCTL.IVALL ;  /* 0x00000000ff00798f */ /* 0x000fe80002000000 */
[----:B------:R-:W2:Y:S02]  /*0530*/  LD.E.STRONG.SYS R16, desc[UR4][R14.64+0x8] ;  /* 0x000008040e107980 */ /* 0x000ea4000c115900 */
[----:B--2---:R-:W-:-:S05]  /*0540*/  IMAD.IADD R19, R17, 0x1, -R16 ;  /* 0x0000000111137824 */ /* 0x004fca00078e0a10 */
[----:B------:R-:W-:-:S13]  /*0550*/  ISETP.GE.U32.AND P1, PT, R19, R4, PT ;  /* 0x000000041300720c */ /* 0x000fda0003f26070 */
[----:B------:R-:W-:Y:S05]  /*0560*/  @P1 BRA `(.L_x_11) ;  /* 0xfffffffc00e01947 */ /* 0x000fea000383ffff */
.L_x_10:
[----:B------:R-:W-:Y:S05]  /*0570*/  BSYNC.RECONVERGENT B0 ;  /* 0x0000000000007941 */ /* 0x000fea0003800200 */
.L_x_9:
[-C--:B------:R-:W-:Y:S01]  /*0580*/  IABS R5, R4.reuse ;  /* 0x0000000400057213 */ /* 0x080fe20000000000 */
[----:B------:R-:W0:Y:S01]  /*0590*/  SHFL.IDX PT, R10, R17, R10, 0x1f ;  /* 0x00001f0a110a7589 */ /* 0x000e2200000e0000 */
[----:B------:R-:W-:Y:S01]  /*05a0*/  IABS R18, R4 ;  /* 0x0000000400127213 */ /* 0x000fe20000000000 */
[----:B------:R-:W-:Y:S01]  /*05b0*/  BSSY.RECONVERGENT B0, `(.L_x_12) ;  /* 0x000003a000007945 */ /* 0x000fe20003800200 */
[----:B------:R-:W1:Y:S03]  /*05c0*/  I2F.U32.RP R13, R5 ;  /* 0x00000005000d7306 */ /* 0x000e660000209000 */
[----:B------:R-:W-:-:S05]  /*05d0*/  IMAD.MOV R18, RZ, RZ, -R18 ;  /* 0x000000ffff127224 */ /* 0x000fca00078e0a12 */
[----:B-1----:R-:W1:Y:S01]  /*05e0*/  MUFU.RCP R13, R13 ;  /* 0x0000000d000d7308 */ /* 0x002e620000001000 */
[----:B0-----:R-:W-:Y:S01]  /*05f0*/  ISETP.GE.AND P2, PT, R10, RZ, PT ;  /* 0x000000ff0a00720c */ /* 0x001fe20003f46270 */
[----:B-1----:R-:W-:-:S06]  /*0600*/  VIADD R14, R13, 0xffffffe ;  /* 0x0ffffffe0d0e7836 */ /* 0x002fcc0000000000 */
[----:B------:R0:W1:Y:S02]  /*0610*/  F2I.FTZ.U32.TRUNC.NTZ R15, R14 ;  /* 0x0000000e000f7305 */ /* 0x000064000021f000 */
[----:B0-----:R-:W-:Y:S01]  /*0620*/  IMAD.MOV.U32 R14, RZ, RZ, RZ ;  /* 0x000000ffff0e7224 */ /* 0x001fe200078e00ff */
[----:B-1----:R-:W-:-:S05]  /*0630*/  IADD3 R16, PT, PT, RZ, -R15, RZ ;  /* 0x8000000fff107210 */ /* 0x002fca0007ffe0ff */
[----:B------:R-:W-:Y:S01]  /*0640*/  IMAD R19, R16, R5, RZ ;  /* 0x0000000510137224 */ /* 0x000fe200078e02ff */
[----:B------:R-:W-:-:S03]  /*0650*/  IABS R16, R10 ;  /* 0x0000000a00107213 */ /* 0x000fc60000000000 */
[----:B------:R-:W-:Y:S01]  /*0660*/  IMAD.HI.U32 R15, R15, R19, R14 ;  /* 0x000000130f0f7227 */ /* 0x000fe200078e000e */
[----:B------:R-:W-:-:S05]  /*0670*/  MOV R14, R18 ;  /* 0x00000012000e7202 */ /* 0x000fca0000000f00 */
[----:B------:R-:W-:-:S04]  /*0680*/  IMAD.HI.U32 R15, R15, R16, RZ ;  /* 0x000000100f0f7227 */ /* 0x000fc800078e00ff */
[----:B------:R-:W-:-:S05]  /*0690*/  IMAD R14, R15, R14, R16 ;  /* 0x0000000e0f0e7224 */ /* 0x000fca00078e0210 */
[----:B------:R-:W-:-:S13]  /*06a0*/  ISETP.GT.U32.AND P1, PT, R5, R14, PT ;  /* 0x0000000e0500720c */ /* 0x000fda0003f24070 */
[----:B------:R-:W-:Y:S01]  /*06b0*/  @!P1 IMAD.IADD R14, R14, 0x1, -R5 ;  /* 0x000000010e0e9824 */ /* 0x000fe200078e0a05 */
[----:B------:R-:W-:-:S04]  /*06c0*/  ISETP.NE.AND P1, PT, R4, RZ, PT ;  /* 0x000000ff0400720c */ /* 0x000fc80003f25270 */
[----:B------:R-:W-:-:S13]  /*06d0*/  ISETP.GT.U32.AND P3, PT, R5, R14, PT ;  /* 0x0000000e0500720c */ /* 0x000fda0003f64070 */
[----:B------:R-:W-:Y:S01]  /*06e0*/  @!P3 IMAD.IADD R14, R14, 0x1, -R5 ;  /* 0x000000010e0eb824 */ /* 0x000fe200078e0a05 */
[----:B-----5:R-:W-:-:S03]  /*06f0*/  IADD3 R12, P3, PT, R8, R12, RZ ;  /* 0x0000000c080c7210 */ /* 0x020fc60007f7e0ff */
[----:B------:R-:W-:Y:S01]  /*0700*/  @!P2 IMAD.MOV R14, RZ, RZ, -R14 ;  /* 0x000000ffff0ea224 */ /* 0x000fe200078e0a0e */
[----:B------:R-:W-:Y:S02]  /*0710*/  IADD3.X R13, PT, PT, R9, R11, RZ, P3, !PT ;  /* 0x0000000b090d7210 */ /* 0x000fe40001ffe4ff */
[----:B------:R-:W-:Y:S02]  /*0720*/  IADD3 R8, P3, PT, R12, 0x40, RZ ;  /* 0x000000400c087810 */ /* 0x000fe40007f7e0ff */
[----:B------:R-:W-:-:S03]  /*0730*/  @!P1 LOP3.LUT R14, RZ, R4, RZ, 0x33, !PT ;  /* 0x00000004ff0e9212 */ /* 0x000fc600078e33ff */
[----:B------:R-:W-:Y:S02]  /*0740*/  IMAD.X R9, RZ, RZ, R13, P3 ;  /* 0x000000ffff097224 */ /* 0x000fe400018e060d */
[----:B------:R-:W-:-:S04]  /*0750*/  IMAD.WIDE R4, R14, 0x110, R8 ;  /* 0x000001100e047825 */ /* 0x000fc800078e0208 */
[----:B------:R-:W-:-:S05]  /*0760*/  IMAD.WIDE.U32 R4, R3, 0x8, R4 ;  /* 0x0000000803047825 */ /* 0x000fca00078e0004 */
[----:B------:R0:W-:Y:S01]  /*0770*/  ST.E.64 desc[UR4][R4.64+0x10], RZ ;  /* 0x000010ff04007985 */ /* 0x0001e2000c101b04 */
[----:B------:R-:W-:Y:S05]  /*0780*/  @P0 BRA `(.L_x_13) ;  /* 0x0000000000700947 */ /* 0x000fea0003800000 */
[----:B------:R-:W1:Y:S01]  /*0790*/  LDCU.64 UR6, c[0x0][0x120] ;  /* 0x00002400ff0677ac */ /* 0x000e620008000a00 */
[----:B------:R-:W2:Y:S01]  /*07a0*/  QSPC.E.G P0, RZ, [RZ.U32+URZ] ;  /* 0x000000ffffff79aa */ /* 0x000ea20008000100 */
[----:B------:R-:W-:Y:S01]  /*07b0*/  SHF.R.S32.HI R3, RZ, 0x1f, R14 ;  /* 0x0000001fff037819 */ /* 0x000fe2000001140e */
[----:B0-----:R-:W-:-:S04]  /*07c0*/  IMAD.WIDE.U32 R4, R14, 0x110, R8 ;  /* 0x000001100e047825 */ /* 0x001fc800078e0008 */
[----:B------:R-:W-:Y:S01]  /*07d0*/  HFMA2 R8, -RZ, RZ, 0, 5.9604644775390625e-08 ;  /* 0x00000001ff087431 */ /* 0x000fe200000001ff */
[----:B------:R-:W-:Y:S01]  /*07e0*/  IADD3 R11, PT, PT, R10, 0x1, RZ ;  /* 0x000000010a0b7810 */ /* 0x000fe20007ffe0ff */
[----:B------:R-:W-:-:S04]  /*07f0*/  IMAD R9, R3, 0x110, RZ ;  /* 0x0000011003097824 */ /* 0x000fc800078e02ff */
[----:B------:R-:W-:-:S05]  /*0800*/  IMAD.IADD R5, R5, 0x1, R9 ;  /* 0x0000000105057824 */ /* 0x000fca00078e0209 */
[----:B------:R3:W-:Y:S01]  /*0810*/  ST.E.64 desc[UR4][R4.64], R6 ;  /* 0x0000000604007985 */ /* 0x0007e2000c101b04 */
[----:B-1----:R-:W-:Y:S02]  /*0820*/  UISETP.GE.U32.AND UP1, UPT, URZ, UR6, UPT ;  /* 0x00000006ff00728c */ /* 0x002fe4000bf26070 */
[----:B------:R-:W-:Y:S02]  /*0830*/  UISETP.GE.U32.AND UP0, UPT, URZ, UR6, UPT ;  /* 0x00000006ff00728c */ /* 0x000fe4000bf06070 */
[----:B------:R-:W-:-:S04]  /*0840*/  UISETP.GE.U32.AND.EX UP1, UPT, URZ, UR7, UPT, UP1 ;  /* 0x00000007ff00728c */ /* 0x000fc8000bf26110 */
[----:B------:R-:W-:-:S06]  /*0850*/  UISETP.GE.U32.AND.EX UP0, UPT, URZ, UR7, !UP1, UP0 ;  /* 0x00000007ff00728c */ /* 0x000fcc000cf06100 */
[----:B--2---:R-:W-:-:S04]  /*0860*/  PLOP3.LUT P0, PT, P0, PT, UP0, 0x40, 0x4 ;  /* 0x000000000004781c */ /* 0x004fc8000070e808 */
[----:B------:R-:W-:-:S04]  /*0870*/  SEL R3, RZ, 0x100, !P0 ;  /* 0x00000100ff037807 */ /* 0x000fc80004000000 */
[----:B------:R-:W-:-:S04]  /*0880*/  LOP3.LUT R3, R3, 0x4, RZ, 0xfc, !PT ;  /* 0x0000000403037812 */ /* 0x000fc800078efcff */
[----:B------:R-:W-:-:S05]  /*0890*/  PRMT R3, R3, 0x5410, R8 ;  /* 0x0000541003037816 */ /* 0x000fca0000000008 */
[----:B------:R3:W-:Y:S04]  /*08a0*/  ST.E.64 desc[UR4][R4.64+0x8], R2 ;  /* 0x0000080204007985 */ /* 0x0007e8000c101b04 */
[----:B------:R-:W2:Y:S02]  /*08b0*/  ATOM.E.CAS.STRONG.GPU PT, R9, [R12], R10, R11 ;  /* 0x0000000a0c09738b */ /* 0x000ea400001ee10b */
[----:B--2---:R-:W-:-:S13]  /*08c0*/  ISETP.NE.AND P0, PT, R9, R10, PT ;  /* 0x0000000a0900720c */ /* 0x004fda0003f05270 */
[----:B---3--:R-:W-:Y:S05]  /*08d0*/  @!P0 BRA `(.L_x_13) ;  /* 0x00000000001c8947 */ /* 0x008fea0003800000 */
.L_x_14:
[----:B------:R-:W-:Y:S06]  /*08e0*/  MEMBAR.SC.GPU ;  /* 0x0000000000007992 */ /* 0x000fec0000002000 */
[----:B------:R-:W-:-:S00]  /*08f0*/  ERRBAR ;  /* 0x00000000000079ab */ /* 0x000fc00000000000 */
[----:B------:R-:W-:Y:S06]  /*0900*/  CGAERRBAR ;  /* 0x00000000000075ab */ /* 0x000fec0000000000 */
[----:B------:R-:W-:Y:S04]  /*0910*/  CCTL.IVALL ;  /* 0x00000000ff00798f */ /* 0x000fe80002000000 */
[----:B------:R-:W2:Y:S02]  /*0920*/  ATOM.E.CAS.STRONG.GPU PT, R3, [R12], R10, R11 ;  /* 0x0000000a0c03738b */ /* 0x000ea400001ee10b */
[----:B--2---:R-:W-:-:S13]  /*0930*/  ISETP.NE.AND P0, PT, R3, R10, PT ;  /* 0x0000000a0300720c */ /* 0x004fda0003f05270 */
[----:B------:R-:W-:Y:S05]  /*0940*/  @P0 BRA `(.L_x_14) ;  /* 0xfffffffc00e40947 */ /* 0x000fea000383ffff */
.L_x_13:
[----:B------:R-:W-:Y:S05]  /*0950*/  BSYNC.RECONVERGENT B0 ;  /* 0x0000000000007941 */ /* 0x000fea0003800200 */
.L_x_12:
[----:B------:R-:W-:Y:S06]  /*0960*/  MEMBAR.SC.SYS ;  /* 0x0000000000007992 */ /* 0x000fec0000003000 */
[----:B------:R-:W-:-:S00]  /*0970*/  ERRBAR ;  /* 0x00000000000079ab */ /* 0x000fc00000000000 */
[----:B------:R-:W-:Y:S06]  /*0980*/  CGAERRBAR ;  /* 0x00000000000075ab */ /* 0x000fec0000000000 */
[----:B------:R-:W-:Y:S01]  /*0990*/  CCTL.IVALL ;  /* 0x00000000ff00798f */ /* 0x000fe20002000000 */
[----:B------:R-:W-:Y:S01]  /*09a0*/  IMAD.MOV.U32 R2, RZ, RZ, R0 ;  /* 0x000000ffff027224 */ /* 0x000fe200078e0000 */
[----:B------:R-:W-:-:S04]  /*09b0*/  MOV R3, 0x0 ;  /* 0x0000000000037802 */ /* 0x000fc80000000f00 */
[----:B0-----:R-:W-:Y:S05]  /*09c0*/  RET.REL.NODEC R2 `(force_function_linking) ;  /* 0xfffffff4028c7950 */ /* 0x001fea0003c3ffff */
.L_x_15:
        /* <DEDUP_REMOVED lines=11> */
.L_x_22:


//--------------------- .text.__slimgpu_init      --------------------------
	.section	.text.__slimgpu_init,"ax",@progbits
	.align	128
        .global         __slimgpu_init
        .type           __slimgpu_init,@function
        .size           __slimgpu_init,(.L_x_25 - __slimgpu_init)
        .other          __slimgpu_init,@"STO_CUDA_ENTRY STV_DEFAULT"
__slimgpu_init:
.text.__slimgpu_init:
[----:B------:R-:W-:Y:S08]  /*0000*/  LDC R1, c[0x0][0x37c] ;  /* 0x0000df00ff017b82 */ /* 0x000ff00000000800 */
[----:B------:R-:W0:Y:S01]  /*0010*/  LDC.U8 R0, c[0x0][0x39d] ;  /* 0x0000e740ff007b82 */ /* 0x000e220000000000 */
[----:B------:R-:W1:Y:S07]  /*0020*/  LDCU.64 UR8, c[0x0][0x358] ;  /* 0x00006b00ff0877ac */ /* 0x000e6e0008000a00 */
[----:B------:R-:W0:Y:S08]  /*0030*/  LDC.U8 R15, c[0x0][0x39c] ;  /* 0x0000e700ff0f7b82 */ /* 0x000e300000000000 */
[----:B------:R-:W2:Y:S08]  /*0040*/  LDC R10, c[0x0][0x398] ;  /* 0x0000e600ff0a7b82 */ /* 0x000eb00000000800 */
[----:B------:R-:W3:Y:S08]  /*0050*/  LDC.U8 R13, c[0x0][0x39e] ;  /* 0x0000e780ff0d7b82 */ /* 0x000ef00000000000 */
[----:B------:R-:W4:Y:S01]  /*0060*/  LDC.U8 R11, c[0x0][0x39f] ;  /* 0x0000e7c0ff0b7b82 */ /* 0x000f220000000000 */
[----:B0-----:R-:W-:-:S07]  /*0070*/  PRMT R0, R0, 0x7604, R15 ;  /* 0x0000760400007816 */ /* 0x001fce000000000f */
[----:B------:R-:W1:Y:S01]  /*0080*/  LDC.64 R2, c[0x4][0x8] ;  /* 0x01000200ff027b82 */ /* 0x000e620000000a00 */
[----:B--2---:R-:W-:-:S07]  /*0090*/  ISETP.NE.AND P0, PT, R10, RZ, PT ;  /* 0x000000ff0a00720c */ /* 0x004fce0003f05270 */
[----:B------:R-:W0:Y:S01]  /*00a0*/  LDC.64 R4, c[0x0][0x380] ;  /* 0x0000e000ff047b82 */ /* 0x000e220000000a00 */
[----:B---3--:R-:W-:-:S07]  /*00b0*/  PRMT R0, R13, 0x7054, R0 ;  /* 0x000070540d007816 */ /* 0x008fce0000000000 */
[----:B------:R-:W2:Y:S01]  /*00c0*/  LDC.64 R6, c[0x0][0x388] ;  /* 0x0000e200ff067b82 */ /* 0x000ea20000000a00 */
[----:B----4-:R-:W-:-:S07]  /*00d0*/  PRMT R11, R11, 0x654, R0 ;  /* 0x000006540b0b7816 */ /* 0x010fce0000000000 */
[----:B------:R-:W3:Y:S01]  /*00e0*/  LDC.64 R8, c[0x0][0x390] ;  /* 0x0000e400ff087b82 */ /* 0x000ee20000000a00 */
[----:B-1----:R1:W-:Y:S04]  /*00f0*/  STG.E.64 desc[UR8][R2.64+0x18], R10 ;  /* 0x0000180a02007986 */ /* 0x0023e8000c101b08 */
[----:B0-----:R1:W-:Y:S04]  /*0100*/  STG.E.64 desc[UR8][R2.64], R4 ;  /* 0x0000000402007986 */ /* 0x0013e8000c101b08 */
[----:B--2---:R1:W-:Y:S04]  /*0110*/  STG.E.64 desc[UR8][R2.64+0x8], R6 ;  /* 0x0000080602007986 */ /* 0x0043e8000c101b08 */
[----:B---3--:R1:W-:Y:S01]  /*0120*/  STG.E.64 desc[UR8][R2.64+0x10], R8 ;  /* 0x0000100802007986 */ /* 0x0083e2000c101b08 */
[----:B------:R-:W-:Y:S05]  /*0130*/  @!P0 BRA `(.L_x_16) ;  /* 0x00000000007c8947 */ /* 0x000fea0003800000 */
[----:B-1----:R-:W0:Y:S08]  /*0140*/  LDC.64 R6, c[0x0][0x380] ;  /* 0x0000e000ff067b82 */ /* 0x002e300000000a00 */
[----:B------:R-:W1:Y:S01]  /*0150*/  LDC.64 R4, c[0x0][0x380] ;  /* 0x0000e000ff047b82 */ /* 0x000e620000000a00 */
[----:B0-----:R0:W-:Y:S04]  /*0160*/  ST.E desc[UR8][R6.64+0x4], RZ ;  /* 0x000004ff06007985 */ /* 0x0011e8000c101908 */
[----:B-1----:R0:W-:Y:S04]  /*0170*/  ST.E desc[UR8][R4.64], RZ ;  /* 0x000000ff04007985 */ /* 0x0021e8000c101908 */
[----:B------:R0:W-:Y:S04]  /*0180*/  ST.E desc[UR8][R6.64+0x8], RZ ;  /* 0x000008ff06007985 */ /* 0x0001e8000c101908 */
[----:B------:R-:W2:Y:S02]  /*0190*/  LDG.E R0, desc[UR8][R2.64+0x18] ;  /* 0x0000180802007981 */ /* 0x000ea4000c1e1900 */
[----:B--2---:R-:W-:-:S13]  /*01a0*/  ISETP.GT.U32.AND P0, PT, R0, 0x1, PT ;  /* 0x000000010000780c */ /* 0x004fda0003f04070 */
[----:B0-----:R-:W-:Y:S05]  /*01b0*/  @!P0 BRA `(.L_x_16) ;  /* 0x00000000005c8947 */ /* 0x001fea0003800000 */
[----:B------:R-:W-:Y:S01]  /*01c0*/  UMOV UR6, 0x1 ;  /* 0x0000000100067882 */ /* 0x000fe20000000000 */
[----:B------:R-:W-:Y:S01]  /*01d0*/  UMOV UR4, URZ ;  /* 0x000000ff00047c82 */ /* 0x000fe20008000000 */
[----:B------:R-:W-:-:S05]  /*01e0*/  UMOV UR5, URZ ;  /* 0x000000ff00057c82 */ /* 0x000fca0008000000 */
.L_x_17:
[----:B------:R-:W2:Y:S04]  /*01f0*/  LDG.E.64 R6, desc[UR8][R2.64+0x10] ;  /* 0x0000100802067981 */ /* 0x000ea8000c1e1b00 */
[----:B------:R-:W3:Y:S01]  /*0200*/  LDG.E.64 R4, desc[UR8][R2.64] ;  /* 0x0000000802047981 */ /* 0x000ee2000c1e1b00 */
[----:B------:R-:W-:Y:S01]  /*0210*/  IMAD.MOV.U32 R8, RZ, RZ, 0x40 ;  /* 0x00000040ff087424 */ /* 0x000fe200078e00ff */
[----:B------:R-:W-:Y:S01]  /*0220*/  UIADD3 UR4, UP0, UPT, UR4, 0x1, URZ ;  /* 0x0000000104047890 */ /* 0x000fe2000ff1e0ff */
[----:B------:R-:W-:-:S03]  /*0230*/  IMAD.MOV.U32 R9, RZ, RZ, 0x0 ;  /* 0x00000000ff097424 */ /* 0x000fc600078e00ff */
[----:B------:R-:W-:Y:S01]  /*0240*/  UIADD3.X UR5, UPT, UPT, URZ, UR5, URZ, UP0, !UPT ;  /* 0x00000005ff057290 */ /* 0x000fe200087fe4ff */
[----:B--2---:R-:W-:-:S04]  /*0250*/  IMAD.WIDE.U32 R8, R6, 0x110, R8 ;  /* 0x0000011006087825 */ /* 0x004fc800078e0008 */
[----:B------:R-:W-:Y:S02]  /*0260*/  IMAD R7, R7, 0x110, RZ ;  /* 0x0000011007077824 */ /* 0x000fe400078e02ff */
[----:B---3--:R-:W-:-:S03]  /*0270*/  IMAD.WIDE.U32 R4, R8, UR4, R4 ;  /* 0x0000000408047c25 */ /* 0x008fc6000f8e0004 */
[----:B------:R-:W-:-:S05]  /*0280*/  IADD3 R0, PT, PT, R9, R7, RZ ;  /* 0x0000000709007210 */ /* 0x000fca0007ffe0ff */
[----:B------:R-:W-:-:S04]  /*0290*/  IMAD R7, R0, UR4, RZ ;  /* 0x0000000400077c24 */ /* 0x000fc8000f8e02ff */
[----:B------:R-:W-:-:S05]  /*02a0*/  IMAD R7, R8, UR5, R7 ;  /* 0x0000000508077c24 */ /* 0x000fca000f8e0207 */
[----:B------:R-:W-:-:S05]  /*02b0*/  IADD3 R5, PT, PT, R5, R7, RZ ;  /* 0x0000000705057210 */ /* 0x000fca0007ffe0ff */
[----:B------:R0:W-:Y:S04]  /*02c0*/  ST.E desc[UR8][R4.64+0x4], RZ ;  /* 0x000004ff04007985 */ /* 0x0001e8000c101908 */
[----:B------:R0:W-:Y:S04]  /*02d0*/  ST.E desc[UR8][R4.64], RZ ;  /* 0x000000ff04007985 */ /* 0x0001e8000c101908 */
[----:B------:R0:W-:Y:S04]  /*02e0*/  ST.E desc[UR8][R4.64+0x8], RZ ;  /* 0x000008ff04007985 */ /* 0x0001e8000c101908 */
[----:B------:R-:W2:Y:S01]  /*02f0*/  LDG.E R0, desc[UR8][R2.64+0x18] ;  /* 0x0000180802007981 */ /* 0x000ea2000c1e1900 */
[----:B------:R-:W-:-:S06]  /*0300*/  UIADD3 UR6, UPT, UPT, UR6, 0x1, URZ ;  /* 0x0000000106067890 */ /* 0x000fcc000fffe0ff */
[----:B--2---:R-:W-:-:S13]  /*0310*/  ISETP.LE.U32.AND P0, PT, R0, UR6, PT ;  /* 0x0000000600007c0c */ /* 0x004fda000bf03070 */
[----:B0-----:R-:W-:Y:S05]  /*0320*/  @!P0 BRA `(.L_x_17) ;  /* 0xfffffffc00b08947 */ /* 0x001fea000383ffff */
.L_x_16:
[----:B------:R-:W-:Y:S06]  /*0330*/  MEMBAR.SC.SYS ;  /* 0x0000000000007992 */ /* 0x000fec0000003000 */
[----:B------:R-:W-:-:S00]  /*0340*/  ERRBAR ;  /* 0x00000000000079ab */ /* 0x000fc00000000000 */
[----:B------:R-:W-:Y:S06]  /*0350*/  CGAERRBAR ;  /* 0x00000000000075ab */ /* 0x000fec0000000000 */
[----:B------:R-:W-:Y:S01]  /*0360*/  CCTL.IVALL ;  /* 0x00000000ff00798f */ /* 0x000fe20002000000 */
[----:B------:R-:W-:Y:S05]  /*0370*/  EXIT ;  /* 0x000000000000794d */ /* 0x000fea0003800000 */
.L_x_18:
        /* <DEDUP_REMOVED lines=16> */
.L_x_25:


//--------------------- .nv.global.init           --------------------------
	.section	.nv.global.init,"aw",@progbits
.nv.global.init:
	.type		$str,@object
	.size		$str,(.L_1 - $str)
$str:
        /*0000*/ 	.byte	0x42, 0x4c, 0x41, 0x21, 0x00
.L_1:


//--------------------- .nv.shared.reserved.0     --------------------------
	.section	.nv.shared.reserved.0,"aw",@nobits
	.weak		__nv_reservedSMEM_offset_0_alias
	.size		__nv_reservedSMEM_offset_0_alias, 0, 64
	.other		__nv_reservedSMEM_offset_0_alias,@"STO_CUDA_RESERVED_SHARED STV_DEFAULT"
__nv_reservedSMEM_offset_0_alias:
	.zero		0
	.zero		64


//--------------------- .nv.global                --------------------------
	.section	.nv.global,"aw",@nobits
	.align	8
.nv.global:
	.type		__slimgpu_dev_area,@object
	.size		__slimgpu_dev_area,(.L_0 - __slimgpu_dev_area)
__slimgpu_dev_area:
	.zero		32
.L_0:


//--------------------- .nv.constant0._Z6tstfunPVji --------------------------
	.section	.nv.constant0._Z6tstfunPVji,"a",@progbits
	.sectionflags	@""
	.align	4
.nv.constant0._Z6tstfunPVji:
	.zero		908


//--------------------- .nv.constant0.force_function_linking --------------------------
	.section	.nv.constant0.force_function_linking,"a",@progbits
	.sectionflags	@""
	.align	4
.nv.constant0.force_function_linking:
	.zero		904


//--------------------- .nv.constant0.__slimgpu_init --------------------------
	.section	.nv.constant0.__slimgpu_init,"a",@progbits
	.sectionflags	@""
	.align	4
.nv.constant0.__slimgpu_init:
	.zero		928


//--------------------- SYMBOLS --------------------------

	.type		.nv.reservedSmem.offset0,@object
	.size		.nv.reservedSmem.offset0,0x4
	.type		vprintf,@function
